// auto-generated by cutlass_sweep.conv — config: {"arch": "sm_90", "cluster_m": 2, "cluster_n": 1, "conv_kind": "fprop", "dtype": "fp16", "ndim": 2, "tile_k": 32, "tile_m": 256, "tile_n": 128}
#include "cutlass/cutlass.h"
#include "cute/tensor.hpp"
#include "cutlass/kernel_hardware_info.hpp"
#include "cutlass/conv/convolution.h"
#include "cutlass/conv/dispatch_policy.hpp"
#include "cutlass/conv/collective/collective_builder.hpp"
#include "cutlass/conv/kernel/conv_universal.hpp"
#include "cutlass/conv/device/conv_universal_adapter.hpp"
#include "cutlass/epilogue/collective/collective_builder.hpp"

using namespace cute;
using Elem = cutlass::half_t;
using Acc  = float;
using LayoutAB = cutlass::layout::TensorNHWC;
using LayoutC  = cutlass::layout::TensorNHWC;
constexpr auto ConvOp = cutlass::conv::Operator::kFprop;
using TileShape    = Shape<_256, _128, Shape<_32>>;
using ClusterShape = Shape<_2, _1, _1>;

using CollectiveEpilogue = typename cutlass::epilogue::collective::CollectiveBuilder<
    cutlass::arch::Sm90, cutlass::arch::OpClassTensorOp,
    TileShape, ClusterShape,
    cutlass::epilogue::collective::EpilogueTileAuto,
    Acc, Acc,
    Elem, LayoutC, 128 / cutlass::sizeof_bits<Elem>::value,
    Elem, LayoutC, 128 / cutlass::sizeof_bits<Elem>::value,
    cutlass::epilogue::collective::EpilogueScheduleAuto
  >::CollectiveOp;

using CollectiveMainloop = typename cutlass::conv::collective::CollectiveBuilder<
    cutlass::arch::Sm90, cutlass::arch::OpClassTensorOp, ConvOp,
    Elem, LayoutAB, 128 / cutlass::sizeof_bits<Elem>::value,
    Elem, LayoutAB, 128 / cutlass::sizeof_bits<Elem>::value,
    Acc,
    TileShape, ClusterShape,
    cutlass::conv::collective::StageCountAutoCarveout<
        static_cast<int>(sizeof(typename CollectiveEpilogue::SharedStorage))>,
    cutlass::conv::collective::KernelScheduleAuto
  >::CollectiveOp;

using ProblemShape = cutlass::conv::ConvProblemShape<
    ConvOp, CollectiveMainloop::DispatchPolicy::NumSpatialDimensions>;
using ConvKernel = cutlass::conv::kernel::ConvUniversal<
    ProblemShape, CollectiveMainloop, CollectiveEpilogue>;
using Conv = cutlass::conv::device::ConvUniversalAdapter<ConvKernel>;

auto* _anchor = &cutlass::device_kernel<ConvKernel>;


// ===== COMPILED SASS (sm_90a) =====

	.target	sm_90a

	.elftype	@"ET_EXEC"


//--------------------- .note.nv.tkinfo           --------------------------
	.section	.note.nv.tkinfo,"",@"SHT_NOTE"
	.sectionflags	@"SHF_NOTE_NV_TKINFO"
	.tkinfo
        /*0018*/ 	.word	0x00000002
        /*0030*/ 	.string	""
        /*0030*/ 	.string	"ptxas"
        /*0030*/ 	.string	"Cuda compilation tools, release 13.0, V13.0.88"
        /*0030*/ 	.string	"Build cuda_13.0.r13.0/compiler.36424714_0"
        /*0030*/ 	.string	"-arch sm_90a -m 64 "



//--------------------- .note.nv.cuinfo           --------------------------
	.section	.note.nv.cuinfo,"",@"SHT_NOTE"
	.sectionflags	@"SHF_NOTE_NV_CUINFO"
        /*0018*/ 	.short	0x0002
        /*001a*/ 	.short	0x005a
        /*001c*/ 	.short	0x0082
	.zero		2


//--------------------- .nv.info                  --------------------------
	.section	.nv.info,"",@"SHT_CUDA_INFO"
	.align	4


	//----- nvinfo : EIATTR_REGCOUNT
	.align		4
        /*0000*/ 	.byte	0x04, 0x2f
        /*0002*/ 	.short	(.L_12 - .L_11)
	.align		4
.L_11:
        /*0004*/ 	.word	index@(_ZN7cutlass13device_kernelINS_4conv6kernel13ConvUniversalINS1_16ConvProblemShapeILNS1_8OperatorE0ELi2EEENS1_10collective14CollectiveConvINS1_46MainloopSm90TmaGmmaWarpSpecializedImplicitGemmILS5_0ELi9ELi2EN4cute5tupleIJNSA_1CILi2EEENSC_ILi1EEESE_EEENS1_36KernelImplicitTmaWarpSpecializedSm90ELi1EEENSB_IJNSC_ILi256EEENSC_ILi128EEENSB_IJNSC_ILi32EEEEEEEEENS_6half_tESN_NSA_8TiledMMAINSA_8MMA_AtomIJNSA_4SM904GMMA26MMA_64x128x16_F32F16F16_SSILNSR_5MajorE0ELST_0ELNSR_7ScaleInE1ELSU_1EEEEEENSA_6LayoutINSB_IJSE_SE_SE_EEENSB_IJNSC_ILi0EEESZ_SZ_EEEEENSB_IJNSA_10UnderscoreES12_S12_EEEEENS7_6detail26Sm90ImplicitGemmTileTraitsINSA_20SM90_TMA_LOAD_IM2COLENSA_14ComposedLayoutINSA_7SwizzleILi2ELi4ELi3EEENSA_18smem_ptr_flag_bitsILi16EEENSX_INSB_IJNSB_IJNSC_ILi8EEESK_EEENSB_IJSK_SE_EEENSB_IJSE_NSC_ILi9EEEEEEEEENSB_IJNSB_IJSK_SI_EEENSB_IJSE_SZ_EEENSB_IJSZ_NSC_ILi8192EEEEEEEEEEEEEvEENS16_INSA_23SM90_TMA_LOAD_MULTICASTENS18_IS1A_S1C_NSX_INSB_IJNSB_IJS1D_NSC_ILi16EEEEEES1F_S1H_EEENSB_IJS1J_S1K_NSB_IJSZ_NSC_ILi4096EEEEEEEEEEEEEvEEEENS_8epilogue10collective6detail29Sm90TmaWarpSpecializedAdapterINS23_15DefaultEpilogueISN_NSB_IJNSB_IJlllEEESE_SZ_EEES28_NS22_6thread17LinearCombinationISN_Li1EffLNS29_9ScaleType4KindE0ELNS_15FloatRoundStyleE2ESN_EENS_4gemm15EpilogueDefaultEEEEEvvEEEEvNT_6ParamsE)
        /*0008*/ 	.word	0x000000ff


	//----- nvinfo : EIATTR_FRAME_SIZE
	.align		4
.L_12:
        /*000c*/ 	.byte	0x04, 0x11
        /*000e*/ 	.short	(.L_14 - .L_13)
	.align		4
.L_13:
        /*0010*/ 	.word	index@(_ZN7cutlass13device_kernelINS_4conv6kernel13ConvUniversalINS1_16ConvProblemShapeILNS1_8OperatorE0ELi2EEENS1_10collective14CollectiveConvINS1_46MainloopSm90TmaGmmaWarpSpecializedImplicitGemmILS5_0ELi9ELi2EN4cute5tupleIJNSA_1CILi2EEENSC_ILi1EEESE_EEENS1_36KernelImplicitTmaWarpSpecializedSm90ELi1EEENSB_IJNSC_ILi256EEENSC_ILi128EEENSB_IJNSC_ILi32EEEEEEEEENS_6half_tESN_NSA_8TiledMMAINSA_8MMA_AtomIJNSA_4SM904GMMA26MMA_64x128x16_F32F16F16_SSILNSR_5MajorE0ELST_0ELNSR_7ScaleInE1ELSU_1EEEEEENSA_6LayoutINSB_IJSE_SE_SE_EEENSB_IJNSC_ILi0EEESZ_SZ_EEEEENSB_IJNSA_10UnderscoreES12_S12_EEEEENS7_6detail26Sm90ImplicitGemmTileTraitsINSA_20SM90_TMA_LOAD_IM2COLENSA_14ComposedLayoutINSA_7SwizzleILi2ELi4ELi3EEENSA_18smem_ptr_flag_bitsILi16EEENSX_INSB_IJNSB_IJNSC_ILi8EEESK_EEENSB_IJSK_SE_EEENSB_IJSE_NSC_ILi9EEEEEEEEENSB_IJNSB_IJSK_SI_EEENSB_IJSE_SZ_EEENSB_IJSZ_NSC_ILi8192EEEEEEEEEEEEEvEENS16_INSA_23SM90_TMA_LOAD_MULTICASTENS18_IS1A_S1C_NSX_INSB_IJNSB_IJS1D_NSC_ILi16EEEEEES1F_S1H_EEENSB_IJS1J_S1K_NSB_IJSZ_NSC_ILi4096EEEEEEEEEEEEEvEEEENS_8epilogue10collective6detail29Sm90TmaWarpSpecializedAdapterINS23_15DefaultEpilogueISN_NSB_IJNSB_IJlllEEESE_SZ_EEES28_NS22_6thread17LinearCombinationISN_Li1EffLNS29_9ScaleType4KindE0ELNS_15FloatRoundStyleE2ESN_EENS_4gemm15EpilogueDefaultEEEEEvvEEEEvNT_6ParamsE)
        /*0014*/ 	.word	0x00000270


	//----- nvinfo : EIATTR_MIN_STACK_SIZE
	.align		4
.L_14:
        /*0018*/ 	.byte	0x04, 0x12
        /*001a*/ 	.short	(.L_16 - .L_15)
	.align		4
.L_15:
        /*001c*/ 	.word	index@(_ZN7cutlass13device_kernelINS_4conv6kernel13ConvUniversalINS1_16ConvProblemShapeILNS1_8OperatorE0ELi2EEENS1_10collective14CollectiveConvINS1_46MainloopSm90TmaGmmaWarpSpecializedImplicitGemmILS5_0ELi9ELi2EN4cute5tupleIJNSA_1CILi2EEENSC_ILi1EEESE_EEENS1_36KernelImplicitTmaWarpSpecializedSm90ELi1EEENSB_IJNSC_ILi256EEENSC_ILi128EEENSB_IJNSC_ILi32EEEEEEEEENS_6half_tESN_NSA_8TiledMMAINSA_8MMA_AtomIJNSA_4SM904GMMA26MMA_64x128x16_F32F16F16_SSILNSR_5MajorE0ELST_0ELNSR_7ScaleInE1ELSU_1EEEEEENSA_6LayoutINSB_IJSE_SE_SE_EEENSB_IJNSC_ILi0EEESZ_SZ_EEEEENSB_IJNSA_10UnderscoreES12_S12_EEEEENS7_6detail26Sm90ImplicitGemmTileTraitsINSA_20SM90_TMA_LOAD_IM2COLENSA_14ComposedLayoutINSA_7SwizzleILi2ELi4ELi3EEENSA_18smem_ptr_flag_bitsILi16EEENSX_INSB_IJNSB_IJNSC_ILi8EEESK_EEENSB_IJSK_SE_EEENSB_IJSE_NSC_ILi9EEEEEEEEENSB_IJNSB_IJSK_SI_EEENSB_IJSE_SZ_EEENSB_IJSZ_NSC_ILi8192EEEEEEEEEEEEEvEENS16_INSA_23SM90_TMA_LOAD_MULTICASTENS18_IS1A_S1C_NSX_INSB_IJNSB_IJS1D_NSC_ILi16EEEEEES1F_S1H_EEENSB_IJS1J_S1K_NSB_IJSZ_NSC_ILi4096EEEEEEEEEEEEEvEEEENS_8epilogue10collective6detail29Sm90TmaWarpSpecializedAdapterINS23_15DefaultEpilogueISN_NSB_IJNSB_IJlllEEESE_SZ_EEES28_NS22_6thread17LinearCombinationISN_Li1EffLNS29_9ScaleType4KindE0ELNS_15FloatRoundStyleE2ESN_EENS_4gemm15EpilogueDefaultEEEEEvvEEEEvNT_6ParamsE)
        /*0020*/ 	.word	0x00000270
.L_16:


//--------------------- .nv.compat                --------------------------
	.section	.nv.compat,"",@"SHT_CUDA_COMPAT_INFO"
	.align	4
        /*0000*/ 	.byte	0x02, 0x09, 0x01, 0x00, 0x02, 0x02, 0x04, 0x00, 0x02, 0x05, 0x05, 0x00, 0x03, 0x07, 0x01, 0x01
        /*0010*/ 	.byte	0x02, 0x03, 0x01, 0x00, 0x02, 0x06, 0x01, 0x00, 0x04, 0x0b, 0x08, 0x00, 0x00, 0x00, 0x00, 0x00
        /*0020*/ 	.byte	0x00, 0x00, 0x00, 0x00


//--------------------- .nv.info._ZN7cutlass13device_kernelINS_4conv6kernel13ConvUniversalINS1_16ConvProblemShapeILNS1_8OperatorE0ELi2EEENS1_10collective14CollectiveConvINS1_46MainloopSm90TmaGmmaWarpSpecializedImplicitGemmILS5_0ELi9ELi2EN4cute5tupleIJNSA_1CILi2EEENSC_ILi1EEESE_EEENS1_36KernelImplicitTmaWarpSpecializedSm90ELi1EEENSB_IJNSC_ILi256EEENSC_ILi128EEENSB_IJNSC_ILi32EEEEEEEEENS_6half_tESN_NSA_8TiledMMAINSA_8MMA_AtomIJNSA_4SM904GMMA26MMA_64x128x16_F32F16F16_SSILNSR_5MajorE0ELST_0ELNSR_7ScaleInE1ELSU_1EEEEEENSA_6LayoutINSB_IJSE_SE_SE_EEENSB_IJNSC_ILi0EEESZ_SZ_EEEEENSB_IJNSA_10UnderscoreES12_S12_EEEEENS7_6detail26Sm90ImplicitGemmTileTraitsINSA_20SM90_TMA_LOAD_IM2COLENSA_14ComposedLayoutINSA_7SwizzleILi2ELi4ELi3EEENSA_18smem_ptr_flag_bitsILi16EEENSX_INSB_IJNSB_IJNSC_ILi8EEESK_EEENSB_IJSK_SE_EEENSB_IJSE_NSC_ILi9EEEEEEEEENSB_IJNSB_IJSK_SI_EEENSB_IJSE_SZ_EEENSB_IJSZ_NSC_ILi8192EEEEEEEEEEEEEvEENS16_INSA_23SM90_TMA_LOAD_MULTICASTENS18_IS1A_S1C_NSX_INSB_IJNSB_IJS1D_NSC_ILi16EEEEEES1F_S1H_EEENSB_IJS1J_S1K_NSB_IJSZ_NSC_ILi4096EEEEEEEEEEEEEvEEEENS_8epilogue10collective6detail29Sm90TmaWarpSpecializedAdapterINS23_15DefaultEpilogueISN_NSB_IJNSB_IJlllEEESE_SZ_EEES28_NS22_6thread17LinearCombinationISN_Li1EffLNS29_9ScaleType4KindE0ELNS_15FloatRoundStyleE2ESN_EENS_4gemm15EpilogueDefaultEEEEEvvEEEEvNT_6ParamsE --------------------------
	.section	.nv.info._ZN7cutlass13device_kernelINS_4conv6kernel13ConvUniversalINS1_16ConvProblemShapeILNS1_8OperatorE0ELi2EEENS1_10collective14CollectiveConvINS1_46MainloopSm90TmaGmmaWarpSpecializedImplicitGemmILS5_0ELi9ELi2EN4cute5tupleIJNSA_1CILi2EEENSC_ILi1EEESE_EEENS1_36KernelImplicitTmaWarpSpecializedSm90ELi1EEENSB_IJNSC_ILi256EEENSC_ILi128EEENSB_IJNSC_ILi32EEEEEEEEENS_6half_tESN_NSA_8TiledMMAINSA_8MMA_AtomIJNSA_4SM904GMMA26MMA_64x128x16_F32F16F16_SSILNSR_5MajorE0ELST_0ELNSR_7ScaleInE1ELSU_1EEEEEENSA_6LayoutINSB_IJSE_SE_SE_EEENSB_IJNSC_ILi0EEESZ_SZ_EEEEENSB_IJNSA_10UnderscoreES12_S12_EEEEENS7_6detail26Sm90ImplicitGemmTileTraitsINSA_20SM90_TMA_LOAD_IM2COLENSA_14ComposedLayoutINSA_7SwizzleILi2ELi4ELi3EEENSA_18smem_ptr_flag_bitsILi16EEENSX_INSB_IJNSB_IJNSC_ILi8EEESK_EEENSB_IJSK_SE_EEENSB_IJSE_NSC_ILi9EEEEEEEEENSB_IJNSB_IJSK_SI_EEENSB_IJSE_SZ_EEENSB_IJSZ_NSC_ILi8192EEEEEEEEEEEEEvEENS16_INSA_23SM90_TMA_LOAD_MULTICASTENS18_IS1A_S1C_NSX_INSB_IJNSB_IJS1D_NSC_ILi16EEEEEES1F_S1H_EEENSB_IJS1J_S1K_NSB_IJSZ_NSC_ILi4096EEEEEEEEEEEEEvEEEENS_8epilogue10collective6detail29Sm90TmaWarpSpecializedAdapterINS23_15DefaultEpilogueISN_NSB_IJNSB_IJlllEEESE_SZ_EEES28_NS22_6thread17LinearCombinationISN_Li1EffLNS29_9ScaleType4KindE0ELNS_15FloatRoundStyleE2ESN_EENS_4gemm15EpilogueDefaultEEEEEvvEEEEvNT_6ParamsE,"",@"SHT_CUDA_INFO"
	.sectionflags	@""
	.align	4


	//----- nvinfo : EIATTR_CUDA_API_VERSION
	.align		4
        /*0000*/ 	.byte	0x04, 0x37
        /*0002*/ 	.short	(.L_18 - .L_17)
.L_17:
        /*0004*/ 	.word	0x00000082


	//----- nvinfo : EIATTR_KPARAM_INFO
	.align		4
.L_18:
        /*0008*/ 	.byte	0x04, 0x17
        /*000a*/ 	.short	(.L_20 - .L_19)
.L_19:
        /*000c*/ 	.word	0x00000000
        /*0010*/ 	.short	0x0000
        /*0012*/ 	.short	0x0070
        /*0014*/ 	.byte	0x00, 0xf0, 0x01, 0x0e


	//----- nvinfo : EIATTR_SPARSE_MMA_MASK
	.align		4
.L_20:
        /*0018*/ 	.byte	0x03, 0x50
        /*001a*/ 	.short	0x0000


	//----- nvinfo : EIATTR_MAXREG_COUNT
	.align		4
        /*001c*/ 	.byte	0x03, 0x1b
        /*001e*/ 	.short	0x00ff


	//----- nvinfo : EIATTR_NUM_BARRIERS
	.align		4
        /*0020*/ 	.byte	0x02, 0x4c
        /*0022*/ 	.byte	0x01
	.zero		1


	//----- nvinfo : EIATTR_ANNOTATIONS
	.align		4
        /*0024*/ 	.byte	0x04, 0x55
        /*0026*/ 	.short	(.L_22 - .L_21)


	//   ....[0]....
.L_21:
        /*0028*/ 	.word	0x00000001
        /*002c*/ 	.byte	0x80, 0x0b, 0x00, 0x00, 0x01, 0x00, 0x00, 0x00, 0xc0, 0x0b, 0x00, 0x00, 0x01, 0x00, 0x00, 0x00
        /* <DEDUP_REMOVED lines=210> */
        /*0d5c*/ 	.byte	0x50, 0xfe, 0x00, 0x00


	//----- nvinfo : EIATTR_MERCURY_ISA_VERSION
	.align		4
.L_22:
        /*0d60*/ 	.byte	0x03, 0x5f
        /*0d62*/ 	.short	0x0101


	//----- nvinfo : EIATTR_COOP_GROUP_MASK_REGIDS
	.align		4
        /*0d64*/ 	.byte	0x04, 0x29
        /*0d66*/ 	.short	(.L_24 - .L_23)


	//   ....[0]....
.L_23:
        /*0d68*/ 	.word	0xffffffff


	//   ....[1]....
        /*0d6c*/ 	.word	0xffffffff


	//   ....[2]....
        /*0d70*/ 	.word	0xffffffff


	//   ....[3]....
        /*0d74*/ 	.word	0xffffffff


	//----- nvinfo : EIATTR_COOP_GROUP_INSTR_OFFSETS
	.align		4
.L_24:
        /*0d78*/ 	.byte	0x04, 0x28
        /*0d7a*/ 	.short	(.L_26 - .L_25)


	//   ....[0]....
.L_25:
        /*0d7c*/ 	.word	0x00000080


	//   ....[1]....
        /*0d80*/ 	.word	0x00000090


	//   ....[2]....
        /*0d84*/ 	.word	0x000001b0


	//   ....[3]....
        /*0d88*/ 	.word	0x000007a0


	//----- nvinfo : EIATTR_MBARRIER_INSTR_OFFSETS
	.align		4
.L_26:
        /*0d8c*/ 	.byte	0x04, 0x39
        /*0d8e*/ 	.short	(.L_28 - .L_27)


	//   ....[0]....
.L_27:
        /*0d90*/ 	.word	0x000003e0
        /*0d94*/ 	.word	0x000000ff
        /*0d98*/ 	.word	0x00036000
        /*0d9c*/ 	.short	0x0100
        /*0d9e*/ 	.byte	0x0a
	.zero		1


	//   ....[1]....
        /*0da0*/ 	.word	0x000003f0
        /*0da4*/ 	.word	0x000000ff
        /*0da8*/ 	.word	0x00036048
        /*0dac*/ 	.short	0x0100
        /*0dae*/ 	.byte	0x0a
	.zero		1


	//   ....[2]....
        /*0db0*/ 	.word	0x00000400
        /*0db4*/ 	.word	0x000000ff
        /*0db8*/ 	.word	0x00036008
        /*0dbc*/ 	.short	0x0100
        /*0dbe*/ 	.byte	0x0a
	.zero		1


	//   ....[3]....
        /*0dc0*/ 	.word	0x00000410
        /*0dc4*/ 	.word	0x000000ff
        /*0dc8*/ 	.word	0x00036050
        /*0dcc*/ 	.short	0x0100
        /*0dce*/ 	.byte	0x0a
	.zero		1


	//   ....[4]....
        /*0dd0*/ 	.word	0x00000420
        /*0dd4*/ 	.word	0x000000ff
        /*0dd8*/ 	.word	0x00036010
        /*0ddc*/ 	.short	0x0100
        /*0dde*/ 	.byte	0x0a
	.zero		1


	//   ....[5]....
        /*0de0*/ 	.word	0x00000430
        /*0de4*/ 	.word	0x000000ff
        /*0de8*/ 	.word	0x00036058
        /*0dec*/ 	.short	0x0100
        /*0dee*/ 	.byte	0x0a
	.zero		1


	//   ....[6]....
        /*0df0*/ 	.word	0x00000440
        /*0df4*/ 	.word	0x000000ff
        /*0df8*/ 	.word	0x00036018
        /*0dfc*/ 	.short	0x0100
        /*0dfe*/ 	.byte	0x0a
	.zero		1


	//   ....[7]....
        /*0e00*/ 	.word	0x00000450
        /*0e04*/ 	.word	0x000000ff
        /*0e08*/ 	.word	0x00036060
        /*0e0c*/ 	.short	0x0100
        /*0e0e*/ 	.byte	0x0a
	.zero		1


	//   ....[8]....
        /*0e10*/ 	.word	0x00000460
        /*0e14*/ 	.word	0x000000ff
        /*0e18*/ 	.word	0x00036020
        /*0e1c*/ 	.short	0x0100
        /*0e1e*/ 	.byte	0x0a
	.zero		1


	//   ....[9]....
        /*0e20*/ 	.word	0x00000470
        /*0e24*/ 	.word	0x000000ff
        /*0e28*/ 	.word	0x00036068
        /*0e2c*/ 	.short	0x0100
        /*0e2e*/ 	.byte	0x0a
	.zero		1


	//   ....[10]....
        /*0e30*/ 	.word	0x00000480
        /*0e34*/ 	.word	0x000000ff
        /*0e38*/ 	.word	0x00036028
        /*0e3c*/ 	.short	0x0100
        /*0e3e*/ 	.byte	0x0a
	.zero		1


	//   ....[11]....
        /*0e40*/ 	.word	0x00000490
        /*0e44*/ 	.word	0x000000ff
        /*0e48*/ 	.word	0x00036070
        /*0e4c*/ 	.short	0x0100
        /*0e4e*/ 	.byte	0x0a
	.zero		1


	//   ....[12]....
        /*0e50*/ 	.word	0x000004a0
        /*0e54*/ 	.word	0x000000ff
        /*0e58*/ 	.word	0x00036030
        /*0e5c*/ 	.short	0x0100
        /*0e5e*/ 	.byte	0x0a
	.zero		1


	//   ....[13]....
        /*0e60*/ 	.word	0x000004b0
        /*0e64*/ 	.word	0x000000ff
        /*0e68*/ 	.word	0x00036078
        /*0e6c*/ 	.short	0x0100
        /*0e6e*/ 	.byte	0x0a
	.zero		1


	//   ....[14]....
        /*0e70*/ 	.word	0x000004c0
        /*0e74*/ 	.word	0x000000ff
        /*0e78*/ 	.word	0x00036038
        /*0e7c*/ 	.short	0x0100
        /*0e7e*/ 	.byte	0x0a
	.zero		1


	//   ....[15]....
        /*0e80*/ 	.word	0x000004d0
        /*0e84*/ 	.word	0x000000ff
        /*0e88*/ 	.word	0x00036080
        /*0e8c*/ 	.short	0x0100
        /*0e8e*/ 	.byte	0x0a
	.zero		1


	//   ....[16]....
        /*0e90*/ 	.word	0x000004e0
        /*0e94*/ 	.word	0x000000ff
        /*0e98*/ 	.word	0x00036040
        /*0e9c*/ 	.short	0x0100
        /*0e9e*/ 	.byte	0x0a
	.zero		1


	//   ....[17]....
        /*0ea0*/ 	.word	0x000004f0
        /*0ea4*/ 	.word	0x000000ff
        /*0ea8*/ 	.word	0x00036088
        /*0eac*/ 	.short	0x0100
        /*0eae*/ 	.byte	0x0a
	.zero		1


	//   ....[18]....
        /*0eb0*/ 	.word	0x00001660
        /*0eb4*/ 	.word	0x00000003
        /*0eb8*/ 	.word	0x00036000
        /*0ebc*/ 	.short	0x010a
        /*0ebe*/ 	.byte	0x3f
	.zero		1


	//   ....[19]....
        /*0ec0*/ 	.word	0x000026f0
        /*0ec4*/ 	.word	0x00000000
        /*0ec8*/ 	.word	0x00036000
        /*0ecc*/ 	.short	0x010a
        /*0ece*/ 	.byte	0x3f
	.zero		1


	//   ....[20]....
        /*0ed0*/ 	.word	0x00003b40
        /*0ed4*/ 	.word	0x00000000
        /*0ed8*/ 	.word	0x00000000
        /*0edc*/ 	.short	0x0101
        /*0ede*/ 	.byte	0x3f
	.zero		1


	//   ....[21]....
        /*0ee0*/ 	.word	0x00003d70
        /*0ee4*/ 	.word	0x00000006
        /*0ee8*/ 	.word	0x00000000
        /*0eec*/ 	.short	0x0101
        /*0eee*/ 	.byte	0x3f
	.zero		1


	//   ....[22]....
        /*0ef0*/ 	.word	0x00013ef0
        /*0ef4*/ 	.word	0x00000011
        /*0ef8*/ 	.word	0x00036048
        /*0efc*/ 	.short	0x010a
        /*0efe*/ 	.byte	0x3f
	.zero		1


	//   ....[23]....
        /*0f00*/ 	.word	0x00014600
        /*0f04*/ 	.word	0x00000003
        /*0f08*/ 	.word	0x00000000
        /*0f0c*/ 	.short	0x010a
        /*0f0e*/ 	.byte	0x3f
	.zero		1


	//   ....[24]....
        /*0f10*/ 	.word	0x000146c0
        /*0f14*/ 	.word	0x00000003
        /*0f18*/ 	.word	0x00000000
        /*0f1c*/ 	.short	0x010a
        /*0f1e*/ 	.byte	0x3f
	.zero		1


	//   ....[25]....
        /*0f20*/ 	.word	0x00014780
        /*0f24*/ 	.word	0x00000003
        /*0f28*/ 	.word	0x00000000
        /*0f2c*/ 	.short	0x010a
        /*0f2e*/ 	.byte	0x3f
	.zero		1


	//   ....[26]....
        /*0f30*/ 	.word	0x00014840
        /*0f34*/ 	.word	0x00000003
        /*0f38*/ 	.word	0x00000000
        /*0f3c*/ 	.short	0x010a
        /*0f3e*/ 	.byte	0x3f
	.zero		1


	//   ....[27]....
        /*0f40*/ 	.word	0x00014900
        /*0f44*/ 	.word	0x00000003
        /*0f48*/ 	.word	0x00000000
        /*0f4c*/ 	.short	0x010a
        /*0f4e*/ 	.byte	0x3f
	.zero		1


	//   ....[28]....
        /*0f50*/ 	.word	0x000149c0
        /*0f54*/ 	.word	0x00000003
        /*0f58*/ 	.word	0x00000000
        /*0f5c*/ 	.short	0x010a
        /*0f5e*/ 	.byte	0x3f
	.zero		1


	//   ....[29]....
        /*0f60*/ 	.word	0x00014a80
        /*0f64*/ 	.word	0x00000003
        /*0f68*/ 	.word	0x00000000
        /*0f6c*/ 	.short	0x010a
        /*0f6e*/ 	.byte	0x3f
	.zero		1


	//   ....[30]....
        /*0f70*/ 	.word	0x00014b40
        /*0f74*/ 	.word	0x00000003
        /*0f78*/ 	.word	0x00000000
        /*0f7c*/ 	.short	0x010a
        /*0f7e*/ 	.byte	0x3f
	.zero		1


	//   ....[31]....
        /*0f80*/ 	.word	0x00014c00
        /*0f84*/ 	.word	0x00000003
        /*0f88*/ 	.word	0x00000000
        /*0f8c*/ 	.short	0x010a
        /*0f8e*/ 	.byte	0x3f
	.zero		1


	//----- nvinfo : EIATTR_NUM_MBARRIERS
	.align		4
.L_28:
        /*0f90*/ 	.byte	0x03, 0x38
        /*0f92*/ 	.short	0x0012


	//----- nvinfo : EIATTR_EXIT_INSTR_OFFSETS
	.align		4
        /*0f94*/ 	.byte	0x04, 0x1c
        /*0f96*/ 	.short	(.L_30 - .L_29)


	//   ....[0]....
.L_29:
        /*0f98*/ 	.word	0x00000b70


	//   ....[1]....
        /*0f9c*/ 	.word	0x00003f80


	//   ....[2]....
        /*0fa0*/ 	.word	0x0000f2f0


	//   ....[3]....
        /*0fa4*/ 	.word	0x0000f330


	//   ....[4]....
        /*0fa8*/ 	.word	0x00013c80


	//   ....[5]....
        /*0fac*/ 	.word	0x00013cc0


	//   ....[6]....
        /*0fb0*/ 	.word	0x00013ce0


	//   ....[7]....
        /*0fb4*/ 	.word	0x00014500


	//   ....[8]....
        /*0fb8*/ 	.word	0x00014c30


	//----- nvinfo : EIATTR_MAX_THREADS
	.align		4
.L_30:
        /*0fbc*/ 	.byte	0x04, 0x05
        /*0fbe*/ 	.short	(.L_32 - .L_31)
.L_31:
        /*0fc0*/ 	.word	0x00000100
        /*0fc4*/ 	.word	0x00000001
        /*0fc8*/ 	.word	0x00000001


	//----- nvinfo : EIATTR_CRS_STACK_SIZE
	.align		4
.L_32:
        /*0fcc*/ 	.byte	0x04, 0x1e
        /*0fce*/ 	.short	(.L_34 - .L_33)
.L_33:
        /*0fd0*/ 	.word	0x00000000


	//----- nvinfo : EIATTR_CBANK_PARAM_SIZE
	.align		4
.L_34:
        /*0fd4*/ 	.byte	0x03, 0x19
        /*0fd6*/ 	.short	0x03f0


	//----- nvinfo : EIATTR_PARAM_CBANK
	.align		4
        /*0fd8*/ 	.byte	0x04, 0x0a
        /*0fda*/ 	.short	(.L_36 - .L_35)
	.align		4
.L_35:
        /*0fdc*/ 	.word	index@(.nv.constant0._ZN7cutlass13device_kernelINS_4conv6kernel13ConvUniversalINS1_16ConvProblemShapeILNS1_8OperatorE0ELi2EEENS1_10collective14CollectiveConvINS1_46MainloopSm90TmaGmmaWarpSpecializedImplicitGemmILS5_0ELi9ELi2EN4cute5tupleIJNSA_1CILi2EEENSC_ILi1EEESE_EEENS1_36KernelImplicitTmaWarpSpecializedSm90ELi1EEENSB_IJNSC_ILi256EEENSC_ILi128EEENSB_IJNSC_ILi32EEEEEEEEENS_6half_tESN_NSA_8TiledMMAINSA_8MMA_AtomIJNSA_4SM904GMMA26MMA_64x128x16_F32F16F16_SSILNSR_5MajorE0ELST_0ELNSR_7ScaleInE1ELSU_1EEEEEENSA_6LayoutINSB_IJSE_SE_SE_EEENSB_IJNSC_ILi0EEESZ_SZ_EEEEENSB_IJNSA_10UnderscoreES12_S12_EEEEENS7_6detail26Sm90ImplicitGemmTileTraitsINSA_20SM90_TMA_LOAD_IM2COLENSA_14ComposedLayoutINSA_7SwizzleILi2ELi4ELi3EEENSA_18smem_ptr_flag_bitsILi16EEENSX_INSB_IJNSB_IJNSC_ILi8EEESK_EEENSB_IJSK_SE_EEENSB_IJSE_NSC_ILi9EEEEEEEEENSB_IJNSB_IJSK_SI_EEENSB_IJSE_SZ_EEENSB_IJSZ_NSC_ILi8192EEEEEEEEEEEEEvEENS16_INSA_23SM90_TMA_LOAD_MULTICASTENS18_IS1A_S1C_NSX_INSB_IJNSB_IJS1D_NSC_ILi16EEEEEES1F_S1H_EEENSB_IJS1J_S1K_NSB_IJSZ_NSC_ILi4096EEEEEEEEEEEEEvEEEENS_8epilogue10collective6detail29Sm90TmaWarpSpecializedAdapterINS23_15DefaultEpilogueISN_NSB_IJNSB_IJlllEEESE_SZ_EEES28_NS22_6thread17LinearCombinationISN_Li1EffLNS29_9ScaleType4KindE0ELNS_15FloatRoundStyleE2ESN_EENS_4gemm15EpilogueDefaultEEEEEvvEEEEvNT_6ParamsE)
        /*0fe0*/ 	.short	0x0210
        /*0fe2*/ 	.short	0x03f0


	//----- nvinfo : EIATTR_SW_WAR
	.align		4
.L_36:
        /*0fe4*/ 	.byte	0x04, 0x36
        /*0fe6*/ 	.short	(.L_38 - .L_37)
.L_37:
        /*0fe8*/ 	.word	0x00000008
.L_38:


//--------------------- .nv.callgraph             --------------------------
	.section	.nv.callgraph,"",@"SHT_CUDA_CALLGRAPH"
	.align	4
	.sectionentsize	8
	.align		4
        /*0000*/ 	.word	0x00000000
	.align		4
        /*0004*/ 	.word	0xffffffff
	.align		4
        /*0008*/ 	.word	0x00000000
	.align		4
        /*000c*/ 	.word	0xfffffffe
	.align		4
        /*0010*/ 	.word	0x00000000
	.align		4
        /*0014*/ 	.word	0xfffffffd
	.align		4
        /*0018*/ 	.word	0x00000000
	.align		4
        /*001c*/ 	.word	0xfffffffc


//--------------------- .nv.constant4             --------------------------
	.section	.nv.constant4,"a",@progbits
	.align	8
	.align		8
.nv.constant4:
        /*0000*/ 	.dword	_ZN39_INTERNAL_4e7a6cfb_4_k_cu_122c573c_35224cuda3std3__45__cpo5beginE
	.align		8
        /*0008*/ 	.dword	_ZN39_INTERNAL_4e7a6cfb_4_k_cu_122c573c_35224cuda3std3__45__cpo3endE
	.align		8
        /*0010*/ 	.dword	_ZN39_INTERNAL_4e7a6cfb_4_k_cu_122c573c_35224cuda3std3__45__cpo6cbeginE
	.align		8
        /*0018*/ 	.dword	_ZN39_INTERNAL_4e7a6cfb_4_k_cu_122c573c_35224cuda3std3__45__cpo4cendE
	.align		8
        /*0020*/ 	.dword	_ZN39_INTERNAL_4e7a6cfb_4_k_cu_122c573c_35224cuda3std3__441_GLOBAL__N__4e7a6cfb_4_k_cu_122c573c_35226ignoreE
	.align		8
        /*0028*/ 	.dword	_ZN39_INTERNAL_4e7a6cfb_4_k_cu_122c573c_35224cuda3std3__419piecewise_constructE
	.align		8
        /*0030*/ 	.dword	_ZN39_INTERNAL_4e7a6cfb_4_k_cu_122c573c_35224cuda3std3__48in_placeE
	.align		8
        /*0038*/ 	.dword	_ZN39_INTERNAL_4e7a6cfb_4_k_cu_122c573c_35224cuda3std6ranges3__45__cpo4swapE
	.align		8
        /*0040*/ 	.dword	_ZN39_INTERNAL_4e7a6cfb_4_k_cu_122c573c_35224cuda3std6ranges3__45__cpo9iter_moveE
	.align		8
        /*0048*/ 	.dword	_ZN39_INTERNAL_4e7a6cfb_4_k_cu_122c573c_35224cute7productE
	.align		8
        /*0050*/ 	.dword	_ZN39_INTERNAL_4e7a6cfb_4_k_cu_122c573c_35224cute1_E


//--------------------- .text._ZN7cutlass13device_kernelINS_4conv6kernel13ConvUniversalINS1_16ConvProblemShapeILNS1_8OperatorE0ELi2EEENS1_10collective14CollectiveConvINS1_46MainloopSm90TmaGmmaWarpSpecializedImplicitGemmILS5_0ELi9ELi2EN4cute5tupleIJNSA_1CILi2EEENSC_ILi1EEESE_EEENS1_36KernelImplicitTmaWarpSpecializedSm90ELi1EEENSB_IJNSC_ILi256EEENSC_ILi128EEENSB_IJNSC_ILi32EEEEEEEEENS_6half_tESN_NSA_8TiledMMAINSA_8MMA_AtomIJNSA_4SM904GMMA26MMA_64x128x16_F32F16F16_SSILNSR_5MajorE0ELST_0ELNSR_7ScaleInE1ELSU_1EEEEEENSA_6LayoutINSB_IJSE_SE_SE_EEENSB_IJNSC_ILi0EEESZ_SZ_EEEEENSB_IJNSA_10UnderscoreES12_S12_EEEEENS7_6detail26Sm90ImplicitGemmTileTraitsINSA_20SM90_TMA_LOAD_IM2COLENSA_14ComposedLayoutINSA_7SwizzleILi2ELi4ELi3EEENSA_18smem_ptr_flag_bitsILi16EEENSX_INSB_IJNSB_IJNSC_ILi8EEESK_EEENSB_IJSK_SE_EEENSB_IJSE_NSC_ILi9EEEEEEEEENSB_IJNSB_IJSK_SI_EEENSB_IJSE_SZ_EEENSB_IJSZ_NSC_ILi8192EEEEEEEEEEEEEvEENS16_INSA_23SM90_TMA_LOAD_MULTICASTENS18_IS1A_S1C_NSX_INSB_IJNSB_IJS1D_NSC_ILi16EEEEEES1F_S1H_EEENSB_IJS1J_S1K_NSB_IJSZ_NSC_ILi4096EEEEEEEEEEEEEvEEEENS_8epilogue10collective6detail29Sm90TmaWarpSpecializedAdapterINS23_15DefaultEpilogueISN_NSB_IJNSB_IJlllEEESE_SZ_EEES28_NS22_6thread17LinearCombinationISN_Li1EffLNS29_9ScaleType4KindE0ELNS_15FloatRoundStyleE2ESN_EENS_4gemm15EpilogueDefaultEEEEEvvEEEEvNT_6ParamsE --------------------------
	.section	.text._ZN7cutlass13device_kernelINS_4conv6kernel13ConvUniversalINS1_16ConvProblemShapeILNS1_8OperatorE0ELi2EEENS1_10collective14CollectiveConvINS1_46MainloopSm90TmaGmmaWarpSpecializedImplicitGemmILS5_0ELi9ELi2EN4cute5tupleIJNSA_1CILi2EEENSC_ILi1EEESE_EEENS1_36KernelImplicitTmaWarpSpecializedSm90ELi1EEENSB_IJNSC_ILi256EEENSC_ILi128EEENSB_IJNSC_ILi32EEEEEEEEENS_6half_tESN_NSA_8TiledMMAINSA_8MMA_AtomIJNSA_4SM904GMMA26MMA_64x128x16_F32F16F16_SSILNSR_5MajorE0ELST_0ELNSR_7ScaleInE1ELSU_1EEEEEENSA_6LayoutINSB_IJSE_SE_SE_EEENSB_IJNSC_ILi0EEESZ_SZ_EEEEENSB_IJNSA_10UnderscoreES12_S12_EEEEENS7_6detail26Sm90ImplicitGemmTileTraitsINSA_20SM90_TMA_LOAD_IM2COLENSA_14ComposedLayoutINSA_7SwizzleILi2ELi4ELi3EEENSA_18smem_ptr_flag_bitsILi16EEENSX_INSB_IJNSB_IJNSC_ILi8EEESK_EEENSB_IJSK_SE_EEENSB_IJSE_NSC_ILi9EEEEEEEEENSB_IJNSB_IJSK_SI_EEENSB_IJSE_SZ_EEENSB_IJSZ_NSC_ILi8192EEEEEEEEEEEEEvEENS16_INSA_23SM90_TMA_LOAD_MULTICASTENS18_IS1A_S1C_NSX_INSB_IJNSB_IJS1D_NSC_ILi16EEEEEES1F_S1H_EEENSB_IJS1J_S1K_NSB_IJSZ_NSC_ILi4096EEEEEEEEEEEEEvEEEENS_8epilogue10collective6detail29Sm90TmaWarpSpecializedAdapterINS23_15DefaultEpilogueISN_NSB_IJNSB_IJlllEEESE_SZ_EEES28_NS22_6thread17LinearCombinationISN_Li1EffLNS29_9ScaleType4KindE0ELNS_15FloatRoundStyleE2ESN_EENS_4gemm15EpilogueDefaultEEEEEvvEEEEvNT_6ParamsE,"ax",@progbits
	.align	128
.text._ZN7cutlass13device_kernelINS_4conv6kernel13ConvUniversalINS1_16ConvProblemShapeILNS1_8OperatorE0ELi2EEENS1_10collective14CollectiveConvINS1_46MainloopSm90TmaGmmaWarpSpecializedImplicitGemmILS5_0ELi9ELi2EN4cute5tupleIJNSA_1CILi2EEENSC_ILi1EEESE_EEENS1_36KernelImplicitTmaWarpSpecializedSm90ELi1EEENSB_IJNSC_ILi256EEENSC_ILi128EEENSB_IJNSC_ILi32EEEEEEEEENS_6half_tESN_NSA_8TiledMMAINSA_8MMA_AtomIJNSA_4SM904GMMA26MMA_64x128x16_F32F16F16_SSILNSR_5MajorE0ELST_0ELNSR_7ScaleInE1ELSU_1EEEEEENSA_6LayoutINSB_IJSE_SE_SE_EEENSB_IJNSC_ILi0EEESZ_SZ_EEEEENSB_IJNSA_10UnderscoreES12_S12_EEEEENS7_6detail26Sm90ImplicitGemmTileTraitsINSA_20SM90_TMA_LOAD_IM2COLENSA_14ComposedLayoutINSA_7SwizzleILi2ELi4ELi3EEENSA_18smem_ptr_flag_bitsILi16EEENSX_INSB_IJNSB_IJNSC_ILi8EEESK_EEENSB_IJSK_SE_EEENSB_IJSE_NSC_ILi9EEEEEEEEENSB_IJNSB_IJSK_SI_EEENSB_IJSE_SZ_EEENSB_IJSZ_NSC_ILi8192EEEEEEEEEEEEEvEENS16_INSA_23SM90_TMA_LOAD_MULTICASTENS18_IS1A_S1C_NSX_INSB_IJNSB_IJS1D_NSC_ILi16EEEEEES1F_S1H_EEENSB_IJS1J_S1K_NSB_IJSZ_NSC_ILi4096EEEEEEEEEEEEEvEEEENS_8epilogue10collective6detail29Sm90TmaWarpSpecializedAdapterINS23_15DefaultEpilogueISN_NSB_IJNSB_IJlllEEESE_SZ_EEES28_NS22_6thread17LinearCombinationISN_Li1EffLNS29_9ScaleType4KindE0ELNS_15FloatRoundStyleE2ESN_EENS_4gemm15EpilogueDefaultEEEEEvvEEEEvNT_6ParamsE:
        .type           _ZN7cutlass13device_kernelINS_4conv6kernel13ConvUniversalINS1_16ConvProblemShapeILNS1_8OperatorE0ELi2EEENS1_10collective14CollectiveConvINS1_46MainloopSm90TmaGmmaWarpSpecializedImplicitGemmILS5_0ELi9ELi2EN4cute5tupleIJNSA_1CILi2EEENSC_ILi1EEESE_EEENS1_36KernelImplicitTmaWarpSpecializedSm90ELi1EEENSB_IJNSC_ILi256EEENSC_ILi128EEENSB_IJNSC_ILi32EEEEEEEEENS_6half_tESN_NSA_8TiledMMAINSA_8MMA_AtomIJNSA_4SM904GMMA26MMA_64x128x16_F32F16F16_SSILNSR_5MajorE0ELST_0ELNSR_7ScaleInE1ELSU_1EEEEEENSA_6LayoutINSB_IJSE_SE_SE_EEENSB_IJNSC_ILi0EEESZ_SZ_EEEEENSB_IJNSA_10UnderscoreES12_S12_EEEEENS7_6detail26Sm90ImplicitGemmTileTraitsINSA_20SM90_TMA_LOAD_IM2COLENSA_14ComposedLayoutINSA_7SwizzleILi2ELi4ELi3EEENSA_18smem_ptr_flag_bitsILi16EEENSX_INSB_IJNSB_IJNSC_ILi8EEESK_EEENSB_IJSK_SE_EEENSB_IJSE_NSC_ILi9EEEEEEEEENSB_IJNSB_IJSK_SI_EEENSB_IJSE_SZ_EEENSB_IJSZ_NSC_ILi8192EEEEEEEEEEEEEvEENS16_INSA_23SM90_TMA_LOAD_MULTICASTENS18_IS1A_S1C_NSX_INSB_IJNSB_IJS1D_NSC_ILi16EEEEEES1F_S1H_EEENSB_IJS1J_S1K_NSB_IJSZ_NSC_ILi4096EEEEEEEEEEEEEvEEEENS_8epilogue10collective6detail29Sm90TmaWarpSpecializedAdapterINS23_15DefaultEpilogueISN_NSB_IJNSB_IJlllEEESE_SZ_EEES28_NS22_6thread17LinearCombinationISN_Li1EffLNS29_9ScaleType4KindE0ELNS_15FloatRoundStyleE2ESN_EENS_4gemm15EpilogueDefaultEEEEEvvEEEEvNT_6ParamsE,@function
        .size           _ZN7cutlass13device_kernelINS_4conv6kernel13ConvUniversalINS1_16ConvProblemShapeILNS1_8OperatorE0ELi2EEENS1_10collective14CollectiveConvINS1_46MainloopSm90TmaGmmaWarpSpecializedImplicitGemmILS5_0ELi9ELi2EN4cute5tupleIJNSA_1CILi2EEENSC_ILi1EEESE_EEENS1_36KernelImplicitTmaWarpSpecializedSm90ELi1EEENSB_IJNSC_ILi256EEENSC_ILi128EEENSB_IJNSC_ILi32EEEEEEEEENS_6half_tESN_NSA_8TiledMMAINSA_8MMA_AtomIJNSA_4SM904GMMA26MMA_64x128x16_F32F16F16_SSILNSR_5MajorE0ELST_0ELNSR_7ScaleInE1ELSU_1EEEEEENSA_6LayoutINSB_IJSE_SE_SE_EEENSB_IJNSC_ILi0EEESZ_SZ_EEEEENSB_IJNSA_10UnderscoreES12_S12_EEEEENS7_6detail26Sm90ImplicitGemmTileTraitsINSA_20SM90_TMA_LOAD_IM2COLENSA_14ComposedLayoutINSA_7SwizzleILi2ELi4ELi3EEENSA_18smem_ptr_flag_bitsILi16EEENSX_INSB_IJNSB_IJNSC_ILi8EEESK_EEENSB_IJSK_SE_EEENSB_IJSE_NSC_ILi9EEEEEEEEENSB_IJNSB_IJSK_SI_EEENSB_IJSE_SZ_EEENSB_IJSZ_NSC_ILi8192EEEEEEEEEEEEEvEENS16_INSA_23SM90_TMA_LOAD_MULTICASTENS18_IS1A_S1C_NSX_INSB_IJNSB_IJS1D_NSC_ILi16EEEEEES1F_S1H_EEENSB_IJS1J_S1K_NSB_IJSZ_NSC_ILi4096EEEEEEEEEEEEEvEEEENS_8epilogue10collective6detail29Sm90TmaWarpSpecializedAdapterINS23_15DefaultEpilogueISN_NSB_IJNSB_IJlllEEESE_SZ_EEES28_NS22_6thread17LinearCombinationISN_Li1EffLNS29_9ScaleType4KindE0ELNS_15FloatRoundStyleE2ESN_EENS_4gemm15EpilogueDefaultEEEEEvvEEEEvNT_6ParamsE,(.L_x_547 - _ZN7cutlass13device_kernelINS_4conv6kernel13ConvUniversalINS1_16ConvProblemShapeILNS1_8OperatorE0ELi2EEENS1_10collective14CollectiveConvINS1_46MainloopSm90TmaGmmaWarpSpecializedImplicitGemmILS5_0ELi9ELi2EN4cute5tupleIJNSA_1CILi2EEENSC_ILi1EEESE_EEENS1_36KernelImplicitTmaWarpSpecializedSm90ELi1EEENSB_IJNSC_ILi256EEENSC_ILi128EEENSB_IJNSC_ILi32EEEEEEEEENS_6half_tESN_NSA_8TiledMMAINSA_8MMA_AtomIJNSA_4SM904GMMA26MMA_64x128x16_F32F16F16_SSILNSR_5MajorE0ELST_0ELNSR_7ScaleInE1ELSU_1EEEEEENSA_6LayoutINSB_IJSE_SE_SE_EEENSB_IJNSC_ILi0EEESZ_SZ_EEEEENSB_IJNSA_10UnderscoreES12_S12_EEEEENS7_6detail26Sm90ImplicitGemmTileTraitsINSA_20SM90_TMA_LOAD_IM2COLENSA_14ComposedLayoutINSA_7SwizzleILi2ELi4ELi3EEENSA_18smem_ptr_flag_bitsILi16EEENSX_INSB_IJNSB_IJNSC_ILi8EEESK_EEENSB_IJSK_SE_EEENSB_IJSE_NSC_ILi9EEEEEEEEENSB_IJNSB_IJSK_SI_EEENSB_IJSE_SZ_EEENSB_IJSZ_NSC_ILi8192EEEEEEEEEEEEEvEENS16_INSA_23SM90_TMA_LOAD_MULTICASTENS18_IS1A_S1C_NSX_INSB_IJNSB_IJS1D_NSC_ILi16EEEEEES1F_S1H_EEENSB_IJS1J_S1K_NSB_IJSZ_NSC_ILi4096EEEEEEEEEEEEEvEEEENS_8epilogue10collective6detail29Sm90TmaWarpSpecializedAdapterINS23_15DefaultEpilogueISN_NSB_IJNSB_IJlllEEESE_SZ_EEES28_NS22_6thread17LinearCombinationISN_Li1EffLNS29_9ScaleType4KindE0ELNS_15FloatRoundStyleE2ESN_EENS_4gemm15EpilogueDefaultEEEEEvvEEEEvNT_6ParamsE)
        .other          _ZN7cutlass13device_kernelINS_4conv6kernel13ConvUniversalINS1_16ConvProblemShapeILNS1_8OperatorE0ELi2EEENS1_10collective14CollectiveConvINS1_46MainloopSm90TmaGmmaWarpSpecializedImplicitGemmILS5_0ELi9ELi2EN4cute5tupleIJNSA_1CILi2EEENSC_ILi1EEESE_EEENS1_36KernelImplicitTmaWarpSpecializedSm90ELi1EEENSB_IJNSC_ILi256EEENSC_ILi128EEENSB_IJNSC_ILi32EEEEEEEEENS_6half_tESN_NSA_8TiledMMAINSA_8MMA_AtomIJNSA_4SM904GMMA26MMA_64x128x16_F32F16F16_SSILNSR_5MajorE0ELST_0ELNSR_7ScaleInE1ELSU_1EEEEEENSA_6LayoutINSB_IJSE_SE_SE_EEENSB_IJNSC_ILi0EEESZ_SZ_EEEEENSB_IJNSA_10UnderscoreES12_S12_EEEEENS7_6detail26Sm90ImplicitGemmTileTraitsINSA_20SM90_TMA_LOAD_IM2COLENSA_14ComposedLayoutINSA_7SwizzleILi2ELi4ELi3EEENSA_18smem_ptr_flag_bitsILi16EEENSX_INSB_IJNSB_IJNSC_ILi8EEESK_EEENSB_IJSK_SE_EEENSB_IJSE_NSC_ILi9EEEEEEEEENSB_IJNSB_IJSK_SI_EEENSB_IJSE_SZ_EEENSB_IJSZ_NSC_ILi8192EEEEEEEEEEEEEvEENS16_INSA_23SM90_TMA_LOAD_MULTICASTENS18_IS1A_S1C_NSX_INSB_IJNSB_IJS1D_NSC_ILi16EEEEEES1F_S1H_EEENSB_IJS1J_S1K_NSB_IJSZ_NSC_ILi4096EEEEEEEEEEEEEvEEEENS_8epilogue10collective6detail29Sm90TmaWarpSpecializedAdapterINS23_15DefaultEpilogueISN_NSB_IJNSB_IJlllEEESE_SZ_EEES28_NS22_6thread17LinearCombinationISN_Li1EffLNS29_9ScaleType4KindE0ELNS_15FloatRoundStyleE2ESN_EENS_4gemm15EpilogueDefaultEEEEEvvEEEEvNT_6ParamsE,@"STO_CUDA_ENTRY STV_DEFAULT"
_ZN7cutlass13device_kernelINS_4conv6kernel13ConvUniversalINS1_16ConvProblemShapeILNS1_8OperatorE0ELi2EEENS1_10collective14CollectiveConvINS1_46MainloopSm90TmaGmmaWarpSpecializedImplicitGemmILS5_0ELi9ELi2EN4cute5tupleIJNSA_1CILi2EEENSC_ILi1EEESE_EEENS1_36KernelImplicitTmaWarpSpecializedSm90ELi1EEENSB_IJNSC_ILi256EEENSC_ILi128EEENSB_IJNSC_ILi32EEEEEEEEENS_6half_tESN_NSA_8TiledMMAINSA_8MMA_AtomIJNSA_4SM904GMMA26MMA_64x128x16_F32F16F16_SSILNSR_5MajorE0ELST_0ELNSR_7ScaleInE1ELSU_1EEEEEENSA_6LayoutINSB_IJSE_SE_SE_EEENSB_IJNSC_ILi0EEESZ_SZ_EEEEENSB_IJNSA_10UnderscoreES12_S12_EEEEENS7_6detail26Sm90ImplicitGemmTileTraitsINSA_20SM90_TMA_LOAD_IM2COLENSA_14ComposedLayoutINSA_7SwizzleILi2ELi4ELi3EEENSA_18smem_ptr_flag_bitsILi16EEENSX_INSB_IJNSB_IJNSC_ILi8EEESK_EEENSB_IJSK_SE_EEENSB_IJSE_NSC_ILi9EEEEEEEEENSB_IJNSB_IJSK_SI_EEENSB_IJSE_SZ_EEENSB_IJSZ_NSC_ILi8192EEEEEEEEEEEEEvEENS16_INSA_23SM90_TMA_LOAD_MULTICASTENS18_IS1A_S1C_NSX_INSB_IJNSB_IJS1D_NSC_ILi16EEEEEES1F_S1H_EEENSB_IJS1J_S1K_NSB_IJSZ_NSC_ILi4096EEEEEEEEEEEEEvEEEENS_8epilogue10collective6detail29Sm90TmaWarpSpecializedAdapterINS23_15DefaultEpilogueISN_NSB_IJNSB_IJlllEEESE_SZ_EEES28_NS22_6thread17LinearCombinationISN_Li1EffLNS29_9ScaleType4KindE0ELNS_15FloatRoundStyleE2ESN_EENS_4gemm15EpilogueDefaultEEEEEvvEEEEvNT_6ParamsE:
[----:B------:R-:W0:Y:S01]  /*0000*/  LDC R1, c[0x0][0x28] ;  /* 0x00000a00ff017b82 */ /* 0x000e220000000800 */
[----:B------:R-:W1:Y:S01]  /*0010*/  S2R R9, SR_TID.X ;  /* 0x0000000000097919 */ /* 0x000e620000002100 */
[----:B------:R-:W-:Y:S01]  /*0020*/  ELECT P0, URZ, PT ;  /* 0x00000000003f782f */ /* 0x000fe20003800000 */
[----:B------:R-:W-:Y:S01]  /*0030*/  BSSY B0, `(.L_x_0) ;  /* 0x0000017000007945 */ /* 0x000fe20003800000 */
[----:B0-----:R-:W-:Y:S01]  /*0040*/  VIADD R1, R1, 0xfffffd90 ;  /* 0xfffffd9001017836 */ /* 0x001fe20000000000 */
[----:B------:R-:W0:Y:S01]  /*0050*/  S2R R4, SR_CTAID.X ;  /* 0x0000000000047919 */ /* 0x000e220000002500 */
[--C-:B-1----:R-:W-:Y:S02]  /*0060*/  SHF.R.U32.HI R0, RZ, 0x5, R9.reuse ;  /* 0x00000005ff007819 */ /* 0x102fe40000011609 */
[----:B------:R-:W-:-:S03]  /*0070*/  SHF.R.U32.HI R3, RZ, 0x7, R9 ;  /* 0x00000007ff037819 */ /* 0x000fc60000011609 */
[----:B------:R-:W1:Y:S04]  /*0080*/  SHFL.IDX PT, R2, R0, RZ, 0x1f ;  /* 0x00001fff00027589 */ /* 0x000e6800000e0000 */
[----:B------:R-:W2:Y:S01]  /*0090*/  SHFL.IDX PT, R3, R3, RZ, 0x1f ;  /* 0x00001fff03037589 */ /* 0x000ea200000e0000 */
[----:B-1----:R-:W-:Y:S02]  /*00a0*/  R2UR UR4, R2 ;  /* 0x00000000020472ca */ /* 0x002fe400000e0000 */
[----:B------:R-:W-:-:S11]  /*00b0*/  SHF.R.S32.HI R2, RZ, 0x1f, R9 ;  /* 0x0000001fff027819 */ /* 0x000fd60000011409 */
[----:B------:R-:W-:Y:S02]  /*00c0*/  USHF.R.S32.HI UR5, URZ, 0x1f, UR4 ;  /* 0x0000001f3f057899 */ /* 0x000fe40008011404 */
[----:B------:R-:W-:Y:S02]  /*00d0*/  ISETP.NE.OR P0, PT, RZ, UR4, !P0 ;  /* 0x00000004ff007c0c */ /* 0x000fe4000c705670 */
[----:B------:R-:W-:-:S04]  /*00e0*/  ULEA.HI UR5, UR5, UR4, URZ, 0x2 ;  /* 0x0000000405057291 */ /* 0x000fc8000f8f103f */
[----:B------:R-:W-:-:S04]  /*00f0*/  ULOP3.LUT UR5, UR5, 0xfffffffc, URZ, 0xc0, !UPT ;  /* 0xfffffffc05057892 */ /* 0x000fc8000f8ec03f */
[----:B------:R-:W-:-:S03]  /*0100*/  UIADD3 UR7, UR4, -UR5, URZ ;  /* 0x8000000504077290 */ /* 0x000fc6000fffe03f */
[----:B0-2---:R-:W-:Y:S09]  /*0110*/  @P0 BRA `(.L_x_1) ;  /* 0x0000000000200947 */ /* 0x005ff20003800000 */
[----:B------:R-:W-:Y:S02]  /*0120*/  ULDC.64 UR4, c[0x0][0x198] ;  /* 0x0000660000047ab9 */ /* 0x000fe40000000a00 */
[----:B------:R-:W-:Y:S02]  /*0130*/  UIADD3 UR8, UP0, UR4, 0xf0, URZ ;  /* 0x000000f004087890 */ /* 0x000fe4000ff1e03f */
[----:B------:R-:W-:Y:S02]  /*0140*/  UIADD3 UR4, UP1, UR4, 0x1f0, URZ ;  /* 0x000001f004047890 */ /* 0x000fe4000ff3e03f */
[----:B------:R-:W-:Y:S02]  /*0150*/  UIADD3.X UR9, URZ, UR5, URZ, UP0, !UPT ;  /* 0x000000053f097290 */ /* 0x000fe400087fe43f */
[----:B------:R-:W-:-:S07]  /*0160*/  UIADD3.X UR5, URZ, UR5, URZ, UP1, !UPT ;  /* 0x000000053f057290 */ /* 0x000fce0008ffe43f */
[----:B------:R0:W-:Y:S02]  /*0170*/  UTMACCTL.PF [UR8] ;  /* 0x00000000080079b9 */ /* 0x0001e40008040000 */
[----:B------:R0:W-:Y:S02]  /*0180*/  UTMACCTL.PF [UR4] ;  /* 0x00000000040079b9 */ /* 0x0001e40008040000 */
[----:B0-----:R-:W-:Y:S01]  /*0190*/  NOP ;  /* 0x0000000000007918 */ /* 0x001fe20000000000 */
.L_x_1:
[----:B------:R-:W-:Y:S05]  /*01a0*/  BSYNC B0 ;  /* 0x0000000000007941 */ /* 0x000fea0003800000 */
.L_x_0:
[----:B------:R-:W0:Y:S01]  /*01b0*/  SHFL.IDX PT, R0, R0, RZ, 0x1f ;  /* 0x00001fff00007589 */ /* 0x000e2200000e0000 */
[----:B------:R-:W-:Y:S02]  /*01c0*/  LEA.HI R2, R2, R9, RZ, 0x7 ;  /* 0x0000000902027211 */ /* 0x000fe400078f38ff */
[----:B------:R-:W-:Y:S01]  /*01d0*/  R2UR UR11, R3 ;  /* 0x00000000030b72ca */ /* 0x000fe200000e0000 */
[----:B------:R-:W1:Y:S01]  /*01e0*/  S2R R11, SR_CTAID.Y ;  /* 0x00000000000b7919 */ /* 0x000e620000002600 */
[----:B------:R-:W-:Y:S02]  /*01f0*/  LOP3.LUT R2, R2, 0xffffff80, RZ, 0xc0, !PT ;  /* 0xffffff8002027812 */ /* 0x000fe400078ec0ff */
[----:B------:R-:W-:-:S03]  /*0200*/  I2FP.F32.U32 R6, R4 ;  /* 0x0000000400067245 */ /* 0x000fc60000201000 */
[----:B------:R-:W-:-:S05]  /*0210*/  IMAD.IADD R7, R9, 0x1, -R2 ;  /* 0x0000000109077824 */ /* 0x000fca00078e0a02 */
[----:B------:R-:W-:Y:S01]  /*0220*/  SHF.R.S32.HI R8, RZ, 0x1f, R7 ;  /* 0x0000001fff087819 */ /* 0x000fe20000011407 */
[----:B------:R-:W-:Y:S02]  /*0230*/  ULOP3.LUT UP0, URZ, UR11, UR7, URZ, 0xfc, !UPT ;  /* 0x000000070b3f7292 */ /* 0x000fe4000f80fc3f */
[----:B------:R-:W-:Y:S01]  /*0240*/  UISETP.NE.AND UP1, UPT, UR11, 0x1, UPT ;  /* 0x000000010b00788c */ /* 0x000fe2000bf25270 */
[----:B------:R-:W-:Y:S01]  /*0250*/  LEA.HI R2, R8, R7, RZ, 0x3 ;  /* 0x0000000708027211 */ /* 0x000fe200078f18ff */
[----:B------:R-:W-:-:S03]  /*0260*/  USEL UR6, URZ, 0x1, UP0 ;  /* 0x000000013f067887 */ /* 0x000fc60008000000 */
[--C-:B------:R-:W-:Y:S01]  /*0270*/  SHF.R.S32.HI R3, RZ, 0x3, R2.reuse ;  /* 0x00000003ff037819 */ /* 0x100fe20000011402 */
[----:B------:R-:W-:Y:S01]  /*0280*/  USEL UR6, UR6, 0x2, UP1 ;  /* 0x0000000206067887 */ /* 0x000fe20008800000 */
[----:B0-----:R-:W-:Y:S02]  /*0290*/  ISETP.NE.AND P0, PT, R0, RZ, PT ;  /* 0x000000ff0000720c */ /* 0x001fe40003f05270 */
[----:B------:R-:W-:Y:S02]  /*02a0*/  SHF.R.S32.HI R2, RZ, 0x1f, R2 ;  /* 0x0000001fff027819 */ /* 0x000fe40000011402 */
[----:B------:R-:W-:Y:S02]  /*02b0*/  SHF.R.S32.HI R5, RZ, 0x1f, R0 ;  /* 0x0000001fff057819 */ /* 0x000fe40000011400 */
[----:B------:R-:W-:Y:S02]  /*02c0*/  LEA.HI R2, R2, R3, RZ, 0x2 ;  /* 0x0000000302027211 */ /* 0x000fe400078f10ff */
[----:B------:R-:W-:-:S05]  /*02d0*/  LEA.HI R5, R5, R0, RZ, 0x2 ;  /* 0x0000000005057211 */ /* 0x000fca00078f10ff */
[----:B-1----:R-:W-:Y:S05]  /*02e0*/  @P0 BRA `(.L_x_2) ;  /* 0x00000000008c0947 */ /* 0x002fea0003800000 */
[----:B------:R-:W-:Y:S01]  /*02f0*/  ELECT P0, URZ, PT ;  /* 0x00000000003f782f */ /* 0x000fe20003800000 */
[----:B------:R-:W-:-:S12]  /*0300*/  BSSY B0, `(.L_x_2) ;  /* 0x0000021000007945 */ /* 0x000fd80003800000 */
[----:B------:R-:W-:Y:S05]  /*0310*/  @!P0 BRA `(.L_x_3) ;  /* 0x00000000007c8947 */ /* 0x000fea0003800000 */
[----:B------:R-:W0:Y:S01]  /*0320*/  S2UR UR10, SR_CgaCtaId ;  /* 0x00000000000a79c3 */ /* 0x000e220000008800 */
[----:B------:R-:W-:Y:S01]  /*0330*/  UMOV UR4, 0x400 ;  /* 0x0000040000047882 */ /* 0x000fe20000000000 */
[----:B------:R-:W-:Y:S01]  /*0340*/  UMOV UR5, 0x1 ;  /* 0x0000000100057882 */ /* 0x000fe20000000000 */
[----:B------:R-:W-:Y:S02]  /*0350*/  UMOV UR8, 0x2 ;  /* 0x0000000200087882 */ /* 0x000fe40000000000 */
[----:B------:R-:W-:-:S04]  /*0360*/  UIADD3 UR8, -UR8, 0x100000, URZ ;  /* 0x0010000008087890 */ /* 0x000fc8000fffe13f */
[----:B------:R-:W-:Y:S02]  /*0370*/  USHF.L.U32 UR9, UR8, 0xb, URZ ;  /* 0x0000000b08097899 */ /* 0x000fe4000800063f */
[----:B------:R-:W-:Y:S02]  /*0380*/  USHF.L.U32 UR8, UR8, 0x1, URZ ;  /* 0x0000000108087899 */ /* 0x000fe4000800063f */
[----:B0-----:R-:W-:Y:S02]  /*0390*/  ULEA UR10, UR10, UR4, 0x18 ;  /* 0x000000040a0a7291 */ /* 0x001fe4000f8ec03f */
[----:B------:R-:W-:-:S04]  /*03a0*/  UIADD3 UR4, -UR5, 0x100000, URZ ;  /* 0x0010000005047890 */ /* 0x000fc8000fffe13f */
[----:B------:R-:W-:Y:S02]  /*03b0*/  USHF.L.U32 UR5, UR4, 0xb, URZ ;  /* 0x0000000b04057899 */ /* 0x000fe4000800063f */
[----:B------:R-:W-:Y:S01]  /*03c0*/  USHF.L.U32 UR4, UR4, 0x1, URZ ;  /* 0x0000000104047899 */ /* 0x000fe2000800063f */
[----:B------:R-:W0:Y:S11]  /*03d0*/  FENCE.VIEW.ASYNC.S ;  /* 0x00000000000073c6 */ /* 0x000e360000000000 */
[----:B0-----:R0:W1:Y:S01]  /*03e0*/  SYNCS.EXCH.64 URZ, [UR10+0x36000], UR4 ;  /* 0x036000040a3f75b2 */ /* 0x0010620008000100 */
[----:B------:R0:W2:Y:S01]  /*03f0*/  SYNCS.EXCH.64 URZ, [UR10+0x36048], UR8 ;  /* 0x036048080a3f75b2 */ /* 0x0000a20008000100 */
[----:B------:R0:W3:Y:S01]  /*0400*/  SYNCS.EXCH.64 URZ, [UR10+0x36008], UR4 ;  /* 0x036008040a3f75b2 */ /* 0x0000e20008000100 */
[----:B------:R0:W4:Y:S01]  /*0410*/  SYNCS.EXCH.64 URZ, [UR10+0x36050], UR8 ;  /* 0x036050080a3f75b2 */ /* 0x0001220008000100 */
[----:B------:R0:W0:Y:S01]  /*0420*/  SYNCS.EXCH.64 URZ, [UR10+0x36010], UR4 ;  /* 0x036010040a3f75b2 */ /* 0x0000220008000100 */
        /* <DEDUP_REMOVED lines=13> */
[----:B------:R-:W-:Y:S01]  /*0500*/  NOP ;  /* 0x0000000000007918 */ /* 0x000fe20000000000 */
.L_x_3:
[----:B0-----:R-:W-:Y:S05]  /*0510*/  BSYNC B0 ;  /* 0x0000000000007941 */ /* 0x001fea0003800000 */
.L_x_2:
[----:B------:R-:W-:Y:S01]  /*0520*/  ULDC UR4, c[0x0][0x150] ;  /* 0x0000540000047ab9 */ /* 0x000fe20000000800 */
[----:B------:R-:W-:Y:S01]  /*0530*/  LOP3.LUT R2, R2, 0xfffffffc, RZ, 0xc0, !PT ;  /* 0xfffffffc02027812 */ /* 0x000fe200078ec0ff */
[----:B------:R-:W-:Y:S01]  /*0540*/  FMUL R6, R6, UR4 ;  /* 0x0000000406067c20 */ /* 0x000fe20008400000 */
[----:B------:R-:W-:Y:S01]  /*0550*/  LOP3.LUT R5, R5, 0x3ffffffc, RZ, 0xc0, !PT ;  /* 0x3ffffffc05057812 */ /* 0x000fe200078ec0ff */
[----:B------:R-:W-:Y:S01]  /*0560*/  ULDC UR4, c[0x0][0x154] ;  /* 0x0000550000047ab9 */ /* 0x000fe20000000800 */
[----:B------:R-:W0:Y:S01]  /*0570*/  LDC R10, c[0x0][0x140] ;  /* 0x00005000ff0a7b82 */ /* 0x000e220000000800 */
[----:B------:R-:W-:Y:S01]  /*0580*/  IMAD.IADD R2, R3, 0x1, -R2 ;  /* 0x0000000103027824 */ /* 0x000fe200078e0a02 */
[----:B------:R-:W-:Y:S01]  /*0590*/  LOP3.LUT P0, RZ, R7, 0x7, RZ, 0xc0, !PT ;  /* 0x0000000707ff7812 */ /* 0x000fe2000780c0ff */
[----:B------:R-:W5:Y:S01]  /*05a0*/  F2I.U32.TRUNC.NTZ R6, R6 ;  /* 0x0000000600067305 */ /* 0x000f62000020f000 */
[----:B------:R-:W-:Y:S01]  /*05b0*/  IMAD.IADD R5, R0, 0x1, -R5 ;  /* 0x0000000100057824 */ /* 0x000fe200078e0a05 */
[----:B------:R-:W-:Y:S01]  /*05c0*/  NOP ;  /* 0x0000000000007918 */ /* 0x000fe20000000000 */
[----:B------:R-:W-:-:S02]  /*05d0*/  NOP ;  /* 0x0000000000007918 */ /* 0x000fc40000000000 */
[----:B------:R-:W-:Y:S01]  /*05e0*/  IMAD R2, R5, 0x4, R2 ;  /* 0x0000000405027824 */ /* 0x000fe200078e0202 */
[----:B------:R-:W-:-:S04]  /*05f0*/  I2FP.F32.U32 R5, R11 ;  /* 0x0000000b00057245 */ /* 0x000fc80000201000 */
[----:B------:R-:W-:Y:S01]  /*0600*/  LEA.HI R0, R2, R2, RZ, 0x1 ;  /* 0x0000000202007211 */ /* 0x000fe200078f08ff */
[----:B------:R-:W-:Y:S01]  /*0610*/  FMUL R5, R5, UR4 ;  /* 0x0000000405057c20 */ /* 0x000fe20008400000 */
[----:B------:R-:W-:Y:S02]  /*0620*/  ULDC UR4, c[0x0][0x144] ;  /* 0x0000510000047ab9 */ /* 0x000fe40000000800 */
[----:B------:R-:W-:Y:S01]  /*0630*/  LOP3.LUT R3, R0, 0xfffffffe, RZ, 0xc0, !PT ;  /* 0xfffffffe00037812 */ /* 0x000fe200078ec0ff */
[----:B-----5:R-:W-:Y:S02]  /*0640*/  IMAD.MOV R13, RZ, RZ, -R6 ;  /* 0x000000ffff0d7224 */ /* 0x020fe400078e0a06 */
[----:B------:R-:W5:Y:S02]  /*0650*/  F2I.U32.TRUNC.NTZ R5, R5 ;  /* 0x0000000500057305 */ /* 0x000f64000020f000 */
[----:B------:R-:W-:Y:S02]  /*0660*/  IMAD.IADD R3, R2, 0x1, -R3 ;  /* 0x0000000102037824 */ /* 0x000fe400078e0a03 */
[----:B------:R-:W-:Y:S01]  /*0670*/  IMAD R0, R13, UR4, R4 ;  /* 0x000000040d007c24 */ /* 0x000fe2000f8e0204 */
[----:B------:R-:W-:Y:S01]  /*0680*/  ULDC UR4, c[0x0][0x148] ;  /* 0x0000520000047ab9 */ /* 0x000fe20000000800 */
[----:B0-----:R-:W-:-:S03]  /*0690*/  ISETP.EQ.U32.AND P1, PT, R10, 0x1, PT ;  /* 0x000000010a00780c */ /* 0x001fc60003f22070 */
[----:B------:R-:W-:Y:S01]  /*06a0*/  ISETP.NE.AND P2, PT, R3, R0, PT ;  /* 0x000000000300720c */ /* 0x000fe20003f45270 */
[----:B------:R-:W-:-:S05]  /*06b0*/  IMAD.SHL.U32 R3, R2, 0x4, RZ ;  /* 0x0000000402037824 */ /* 0x000fca00078e00ff */
[----:B------:R-:W-:Y:S01]  /*06c0*/  LOP3.LUT R6, R2, 0xc, R3, 0x78, !PT ;  /* 0x0000000c02067812 */ /* 0x000fe200078e7803 */
[----:B-----5:R-:W-:Y:S02]  /*06d0*/  IMAD.MOV R2, RZ, RZ, -R5 ;  /* 0x000000ffff027224 */ /* 0x020fe400078e0a05 */
[----:B------:R-:W-:Y:S01]  /*06e0*/  IMAD.MOV.U32 R5, RZ, RZ, 0x1 ;  /* 0x00000001ff057424 */ /* 0x000fe200078e00ff */
[----:B------:R-:W-:Y:S01]  /*06f0*/  ISETP.LT.U32.AND P0, PT, R6, 0x2, !P0 ;  /* 0x000000020600780c */ /* 0x000fe20004701070 */
[----:B------:R-:W-:Y:S02]  /*0700*/  IMAD R3, R2, UR4, R11 ;  /* 0x0000000402037c24 */ /* 0x000fe4000f8e020b */
[----:B------:R-:W-:-:S04]  /*0710*/  @P2 LEA.HI R0, R6, R6, RZ, 0x1 ;  /* 0x0000000606002211 */ /* 0x000fc800078f08ff */
[----:B------:R-:W-:-:S04]  /*0720*/  @P2 SHF.R.S32.HI R0, RZ, 0x1, R0 ;  /* 0x00000001ff002819 */ /* 0x000fc80000011400 */
[----:B------:R-:W-:Y:S02]  /*0730*/  @P2 ISETP.NE.AND P3, PT, R0, R3, PT ;  /* 0x000000030000220c */ /* 0x000fe40003f65270 */
[----:B------:R-:W-:Y:S02]  /*0740*/  SEL R0, RZ, 0x1, !P0 ;  /* 0x00000001ff007807 */ /* 0x000fe40004000000 */
[----:B------:R-:W-:-:S04]  /*0750*/  @P2 SEL R5, RZ, 0x1, P3 ;  /* 0x00000001ff052807 */ /* 0x000fc80001800000 */
[----:B------:R-:W-:Y:S01]  /*0760*/  LOP3.LUT R5, R5, R0, RZ, 0xc0, !PT ;  /* 0x0000000005057212 */ /* 0x000fe200078ec0ff */
[----:B------:R-:W-:Y:S06]  /*0770*/  @!P1 BRA `(.L_x_4) ;  /* 0x0000000000089947 */ /* 0x000fec0003800000 */
[----:B-1234-:R-:W-:Y:S01]  /*0780*/  UCGABAR_ARV ;  /* 0x00000000000079c7 */ /* 0x01efe20008000000 */
[----:B------:R-:W-:Y:S05]  /*0790*/  BRA `(.L_x_5) ;  /* 0x0000000000047947 */ /* 0x000fea0003800000 */
.L_x_4:
[----:B-1234-:R-:W-:Y:S01]  /*07a0*/  NOP ;  /* 0x0000000000007918 */ /* 0x01efe20000000000 */
.L_x_5:
[----:B------:R-:W-:Y:S01]  /*07b0*/  ULDC.64 UR4, c[0x0][0x598] ;  /* 0x0001660000047ab9 */ /* 0x000fe20000000a00 */
[----:B------:R-:W-:Y:S01]  /*07c0*/  ULDC.64 UR14, c[0x0][0x208] ;  /* 0x00008200000e7ab9 */ /* 0x000fe20000000a00 */
[----:B------:R-:W-:-:S04]  /*07d0*/  ISETP.NE.U32.AND P0, PT, RZ, UR4, PT ;  /* 0x00000004ff007c0c */ /* 0x000fc8000bf05070 */
[----:B------:R-:W-:-:S13]  /*07e0*/  ISETP.NE.AND.EX P0, PT, RZ, UR5, PT, P0 ;  /* 0x00000005ff007c0c */ /* 0x000fda000bf05300 */
[----:B------:R-:W-:Y:S05]  /*07f0*/  @!P0 BRA `(.L_x_6) ;  /* 0x0000000000208947 */ /* 0x000fea0003800000 */
[----:B------:R-:W0:Y:S02]  /*0800*/  LDC.64 R2, c[0x0][0x598] ;  /* 0x00016600ff027b82 */ /* 0x000e240000000a00 */
[----:B0-----:R-:W2:Y:S02]  /*0810*/  LDG.E.64 R2, desc[UR14][R2.64] ;  /* 0x0000000e02027981 */ /* 0x001ea4000c1e1b00 */
[----:B--2---:R-:W-:-:S04]  /*0820*/  ISETP.NE.U32.AND P0, PT, R2, RZ, PT ;  /* 0x000000ff0200720c */ /* 0x004fc80003f05070 */
[----:B------:R-:W-:-:S13]  /*0830*/  ISETP.NE.AND.EX P0, PT, R3, RZ, PT, P0 ;  /* 0x000000ff0300720c */ /* 0x000fda0003f05300 */
[----:B------:R-:W-:Y:S05]  /*0840*/  @!P0 BRA `(.L_x_6) ;  /* 0x00000000000c8947 */ /* 0x000fea0003800000 */
[----:B------:R-:W2:Y:S02]  /*0850*/  LD.E R2, desc[UR14][R2.64] ;  /* 0x0000000e02027980 */ /* 0x000ea4000c101900 */
[----:B--2---:R-:W-:Y:S01]  /*0860*/  R2UR UR13, R2 ;  /* 0x00000000020d72ca */ /* 0x004fe200000e0000 */
[----:B------:R-:W-:-:S14]  /*0870*/  BRA `(.L_x_7) ;  /* 0x0000000000247947 */ /* 0x000fdc0003800000 */
.L_x_6:
[----:B------:R-:W-:Y:S02]  /*0880*/  ULDC.64 UR4, c[0x0][0x588] ;  /* 0x0001620000047ab9 */ /* 0x000fe40000000a00 */
[----:B------:R-:W-:-:S04]  /*0890*/  ISETP.NE.U32.AND P0, PT, RZ, UR4, PT ;  /* 0x00000004ff007c0c */ /* 0x000fc8000bf05070 */
[----:B------:R-:W-:-:S13]  /*08a0*/  ISETP.NE.AND.EX P0, PT, RZ, UR5, PT, P0 ;  /* 0x00000005ff007c0c */ /* 0x000fda000bf05300 */
[----:B------:R-:W-:Y:S05]  /*08b0*/  @!P0 BRA `(.L_x_8) ;  /* 0x0000000000108947 */ /* 0x000fea0003800000 */
[----:B------:R-:W0:Y:S02]  /*08c0*/  LDC.64 R2, c[0x0][0x588] ;  /* 0x00016200ff027b82 */ /* 0x000e240000000a00 */
[----:B0-----:R-:W2:Y:S02]  /*08d0*/  LDG.E R2, desc[UR14][R2.64] ;  /* 0x0000000e02027981 */ /* 0x001ea4000c1e1900 */
[----:B--2---:R-:W-:Y:S01]  /*08e0*/  R2UR UR13, R2 ;  /* 0x00000000020d72ca */ /* 0x004fe200000e0000 */
[----:B------:R-:W-:-:S14]  /*08f0*/  BRA `(.L_x_7) ;  /* 0x0000000000047947 */ /* 0x000fdc0003800000 */
.L_x_8:
[----:B------:R-:W-:-:S05]  /*0900*/  ULDC UR13, c[0x0][0x580] ;  /* 0x00016000000d7ab9 */ /* 0x000fca0000000800 */
.L_x_7:
[----:B------:R-:W-:Y:S02]  /*0910*/  ULDC.64 UR4, c[0x0][0x5a0] ;  /* 0x0001680000047ab9 */ /* 0x000fe40000000a00 */
        /* <DEDUP_REMOVED lines=11> */
.L_x_9:
        /* <DEDUP_REMOVED lines=8> */
.L_x_11:
[----:B------:R-:W-:-:S05]  /*0a50*/  ULDC UR16, c[0x0][0x584] ;  /* 0x0001610000107ab9 */ /* 0x000fca0000000800 */
.L_x_10:
[----:B------:R-:W-:Y:S01]  /*0a60*/  ULDC UR4, c[0x0][0x3c4] ;  /* 0x0000f10000047ab9 */ /* 0x000fe20000000800 */
[----:B------:R-:W-:Y:S01]  /*0a70*/  ULDC.64 UR26, c[0x0][0x3c8] ;  /* 0x0000f200001a7ab9 */ /* 0x000fe20000000a00 */
[----:B------:R-:W-:-:S04]  /*0a80*/  UIADD3 UR4, UR4, 0x1f, URZ ;  /* 0x0000001f04047890 */ /* 0x000fc8000fffe03f */
[----:B------:R-:W-:-:S04]  /*0a90*/  USHF.R.S32.HI UR5, URZ, 0x1f, UR4 ;  /* 0x0000001f3f057899 */ /* 0x000fc80008011404 */
[----:B------:R-:W-:-:S04]  /*0aa0*/  ULEA.HI UR4, UR5, UR4, URZ, 0x5 ;  /* 0x0000000405047291 */ /* 0x000fc8000f8f283f */
[----:B------:R-:W-:-:S04]  /*0ab0*/  USHF.R.S32.HI UR4, URZ, 0x5, UR4 ;  /* 0x000000053f047899 */ /* 0x000fc80008011404 */
[----:B------:R-:W-:-:S04]  /*0ac0*/  UIMAD UR5, UR4, UR26, URZ ;  /* 0x0000001a040572a4 */ /* 0x000fc8000f8e023f */
[----:B------:R-:W-:Y:S01]  /*0ad0*/  UIMAD UR5, UR5, UR27, URZ ;  /* 0x0000001b050572a4 */ /* 0x000fe2000f8e023f */
[----:B------:R-:W-:Y:S11]  /*0ae0*/  @!P1 BRA `(.L_x_12) ;  /* 0x00000000000c9947 */ /* 0x000ff60003800000 */
[----:B------:R-:W-:Y:S01]  /*0af0*/  UCGABAR_WAIT ;  /* 0x0000000000007dc7 */ /* 0x000fe20008000000 */
[----:B------:R-:W-:Y:S01]  /*0b00*/  CCTL.IVALL ;  /* 0x00000000ff00798f */ /* 0x000fe20002000000 */
[----:B------:R-:W-:Y:S05]  /*0b10*/  BRA `(.L_x_13) ;  /* 0x0000000000047947 */ /* 0x000fea0003800000 */
.L_x_12:
[----:B------:R-:W-:Y:S06]  /*0b20*/  BAR.SYNC.DEFER_BLOCKING 0x0 ;  /* 0x0000000000007b1d */ /* 0x000fec0000010000 */
.L_x_13:
[----:B------:R-:W-:-:S13]  /*0b30*/  ISETP.NE.AND P0, PT, RZ, UR11, PT ;  /* 0x0000000bff007c0c */ /* 0x000fda000bf05270 */
[----:B------:R-:W-:Y:S05]  /*0b40*/  @!P0 BRA `(.L_x_14) ;  /* 0x0000013000608947 */ /* 0x000fea0003800000 */
[----:B------:R-:W-:-:S06]  /*0b50*/  UISETP.NE.AND UP0, UPT, UR11, 0x1, UPT ;  /* 0x000000010b00788c */ /* 0x000fcc000bf05270 */
[----:B------:R-:W-:-:S13]  /*0b60*/  PLOP3.LUT P0, PT, PT, PT, UP0, 0x80, 0x0 ;  /* 0x000000000000781c */ /* 0x000fda0003f0f008 */
[----:B------:R-:W-:Y:S05]  /*0b70*/  @P0 EXIT ;  /* 0x000000000000094d */ /* 0x000fea0003800000 */
[----:B------:R0:W-:Y:S01]  /*0b80*/  STL [R1], RZ ;  /* 0x000000ff01007387 */ /* 0x0001e20000100800 */
[----:B------:R-:W-:Y:S01]  /*0b90*/  UISETP.GE.AND UP0, UPT, UR5, 0x1, UPT ;  /* 0x000000010500788c */ /* 0x000fe2000bf06270 */
[----:B------:R-:W-:Y:S01]  /*0ba0*/  CS2R R86, SRZ ;  /* 0x0000000000567805 */ /* 0x000fe2000001ff00 */
[----:B------:R-:W-:Y:S01]  /*0bb0*/  UMOV UR4, URZ ;  /* 0x0000003f00047c82 */ /* 0x000fe20008000000 */
[----:B------:R0:W-:Y:S01]  /*0bc0*/  STL [R1+0x4], RZ ;  /* 0x000004ff01007387 */ /* 0x0001e20000100800 */
[----:B------:R-:W-:Y:S02]  /*0bd0*/  CS2R R152, SRZ ;  /* 0x0000000000987805 */ /* 0x000fe4000001ff00 */
[----:B------:R-:W-:Y:S02]  /*0be0*/  CS2R R154, SRZ ;  /* 0x00000000009a7805 */ /* 0x000fe4000001ff00 */
[----:B------:R-:W-:Y:S01]  /*0bf0*/  PLOP3.LUT P0, PT, PT, PT, UP0, 0x80, 0x0 ;  /* 0x000000000000781c */ /* 0x000fe20003f0f008 */
[----:B------:R0:W-:Y:S01]  /*0c00*/  STL [R1+0x8], RZ ;  /* 0x000008ff01007387 */ /* 0x0001e20000100800 */
[----:B------:R-:W-:-:S02]  /*0c10*/  CS2R R156, SRZ ;  /* 0x00000000009c7805 */ /* 0x000fc4000001ff00 */
[----:B------:R-:W-:Y:S02]  /*0c20*/  CS2R R158, SRZ ;  /* 0x00000000009e7805 */ /* 0x000fe4000001ff00 */
[----:B------:R-:W-:Y:S01]  /*0c30*/  CS2R R160, SRZ ;  /* 0x0000000000a07805 */ /* 0x000fe2000001ff00 */
[----:B------:R0:W-:Y:S01]  /*0c40*/  STL [R1+0xc], RZ ;  /* 0x00000cff01007387 */ /* 0x0001e20000100800 */
[----:B------:R-:W-:Y:S02]  /*0c50*/  CS2R R162, SRZ ;  /* 0x0000000000a27805 */ /* 0x000fe4000001ff00 */
[----:B------:R-:W-:Y:S02]  /*0c60*/  CS2R R164, SRZ ;  /* 0x0000000000a47805 */ /* 0x000fe4000001ff00 */
[----:B------:R-:W-:Y:S01]  /*0c70*/  CS2R R166, SRZ ;  /* 0x0000000000a67805 */ /* 0x000fe2000001ff00 */
        /* <DEDUP_REMOVED lines=116> */
[----:B------:R0:W-:Y:S04]  /*13c0*/  STL [R1+0x84], RZ ;  /* 0x000084ff01007387 */ /* 0x0001e80000100800 */
        /* <DEDUP_REMOVED lines=29> */
[----:B------:R0:W-:Y:S01]  /*15a0*/  STL [R1+0xfc], RZ ;  /* 0x0000fcff01007387 */ /* 0x0001e20000100800 */
[----:B------:R-:W-:Y:S05]  /*15b0*/  @!P0 BRA `(.L_x_15) ;  /* 0x0000000c00f88947 */ /* 0x000fea0003800000 */
[----:B------:R-:W-:-:S04]  /*15c0*/  ULOP3.LUT UR4, UR6, 0x1, URZ, 0xfc, !UPT ;  /* 0x0000000106047892 */ /* 0x000fc8000f8efc3f */
[----:B------:R-:W-:-:S06]  /*15d0*/  UISETP.NE.AND UP0, UPT, UR4, 0x3, UPT ;  /* 0x000000030400788c */ /* 0x000fcc000bf05270 */
[----:B------:R-:W-:-:S13]  /*15e0*/  PLOP3.LUT P1, PT, PT, PT, UP0, 0x80, 0x0 ;  /* 0x000000000000781c */ /* 0x000fda0003f2f008 */
[----:B------:R-:W-:Y:S05]  /*15f0*/  @!P1 BRA `(.L_x_16) ;  /* 0x0000000000049947 */ /* 0x000fea0003800000 */
[----:B------:R-:W-:Y:S01]  /*1600*/  BPT.TRAP 0x1 ;  /* 0x000000040000795c */ /* 0x000fe20000300000 */
.L_x_16:
[----:B------:R-:W1:Y:S01]  /*1610*/  S2UR UR7, SR_CgaCtaId ;  /* 0x00000000000779c3 */ /* 0x000e620000008800 */
[----:B------:R-:W-:Y:S01]  /*1620*/  SHF.L.U32 R0, RZ, 0x1f, RZ ;  /* 0x0000001fff007819 */ /* 0x000fe200000006ff */
[----:B------:R-:W-:Y:S02]  /*1630*/  UMOV UR4, 0x400 ;  /* 0x0000040000047882 */ /* 0x000fe40000000000 */
[----:B-1----:R-:W-:-:S12]  /*1640*/  ULEA UR4, UR7, UR4, 0x18 ;  /* 0x0000000407047291 */ /* 0x002fd8000f8ec03f */
.L_x_17:
[----:B-1----:R-:W-:-:S04]  /*1650*/  IMAD.U32 R3, RZ, RZ, UR4 ;  /* 0x00000004ff037e24 */ /* 0x002fc8000f8e00ff */
[----:B------:R1:W2:Y:S03]  /*1660*/  SYNCS.PHASECHK.TRANS64.TRYWAIT P1, [R3+URZ+0x36000], R0 ;  /* 0x03600000030075a7 */ /* 0x0002a6000802017f */
[----:B--2---:R-:W-:Y:S05]  /*1670*/  @!P1 NANOSLEEP.SYNCS 0x989680 ;  /* 0x009896800000995d */ /* 0x004fea0003900000 */
[----:B------:R-:W2:Y:S02]  /*1680*/  @!P1 SYNCS.PHASECHK.TRANS64 P1, [R3+URZ+0x36000], R0 ;  /* 0x03600000030095a7 */ /* 0x000ea4000802007f */
[----:B--2---:R-:W-:Y:S05]  /*1690*/  @!P1 BRA `(.L_x_17) ;  /* 0xfffffffc00ec9947 */ /* 0x004fea000383ffff */
[----:B------:R-:W-:Y:S01]  /*16a0*/  UIADD3 UR7, UR4, 0x24000, URZ ;  /* 0x0002400004077890 */ /* 0x000fe2000fffe03f */
[----:B------:R-:W-:Y:S01]  /*16b0*/  WARPGROUP.ARRIVE ;  /* 0x00000000000079c5 */ /* 0x000fe20000000000 */
[----:B------:R-:W-:Y:S02]  /*16c0*/  USHF.R.U32.HI UR4, URZ, 0x4, UR4 ;  /* 0x000000043f047899 */ /* 0x000fe40008011604 */
[----:B------:R-:W-:Y:S02]  /*16d0*/  USHF.R.U32.HI UR7, URZ, 0x4, UR7 ;  /* 0x000000043f077899 */ /* 0x000fe40008011607 */
[----:B------:R-:W-:Y:S02]  /*16e0*/  ULOP3.LUT UR4, UR4, 0x3fff, URZ, 0xc0, !UPT ;  /* 0x00003fff04047892 */ /* 0x000fe4000f8ec03f */
[----:B------:R-:W-:Y:S02]  /*16f0*/  ULOP3.LUT UR7, UR7, 0x3fff, URZ, 0xc0, !UPT ;  /* 0x00003fff07077892 */ /* 0x000fe4000f8ec03f */
[----:B------:R-:W-:-:S02]  /*1700*/  ULOP3.LUT UR4, UR4, 0x10000, URZ, 0xfc, !UPT ;  /* 0x0001000004047892 */ /* 0x000fc4000f8efc3f */
[----:B------:R-:W-:Y:S01]  /*1710*/  ULOP3.LUT UR7, UR7, 0x10000, URZ, 0xfc, !UPT ;  /* 0x0001000007077892 */ /* 0x000fe2000f8efc3f */
[----:B------:R-:W-:Y:S01]  /*1720*/  UMOV UR9, 0x80000020 ;  /* 0x8000002000097882 */ /* 0x000fe20000000000 */
[----:B------:R-:W-:-:S03]  /*1730*/  UMOV UR11, 0x80000020 ;  /* 0x80000020000b7882 */ /* 0x000fc60000000000 */
[----:B------:R-:W-:Y:S02]  /*1740*/  UMOV UR8, UR4 ;  /* 0x0000000400087c82 */ /* 0x000fe40008000000 */
[----:B------:R-:W-:Y:S02]  /*1750*/  UMOV UR10, UR7 ;  /* 0x00000007000a7c82 */ /* 0x000fe40008000000 */
[----:B------:R-:W-:Y:S01]  /*1760*/  HGMMA.64x128x16.F32 R72, gdesc[UR8], RZ, !UPT, gsb0 ;  /* 0x01e00000084879f0 */ /* 0x000fe2000c0008ff */
[----:B------:R-:W-:Y:S01]  /*1770*/  UIADD3 UR8, UR4, 0x100, URZ ;  /* 0x0000010004087890 */ /* 0x000fe2000fffe03f */
[----:B------:R-:W-:Y:S01]  /*1780*/  UMOV UR9, 0x80000020 ;  /* 0x8000002000097882 */ /* 0x000fe20000000000 */
[----:B------:R-:W-:Y:S02]  /*1790*/  WARPGROUP.DEPBAR.LE gsb0, 0x0 ;  /* 0x00008000000079c5 */ /* 0x000fe40000010000 */
[----:B------:R-:W-:Y:S01]  /*17a0*/  WARPGROUP.ARRIVE ;  /* 0x00000000000079c5 */ /* 0x000fe20000000000 */
[----:B------:R-:W-:Y:S01]  /*17b0*/  IMAD.MOV.U32 R52, RZ, RZ, R88 ;  /* 0x000000ffff347224 */ /* 0x000fe200078e0058 */
[----:B------:R-:W-:Y:S01]  /*17c0*/  MOV R46, R94 ;  /* 0x0000005e002e7202 */ /* 0x000fe20000000f00 */
[----:B------:R-:W-:Y:S01]  /*17d0*/  IMAD.MOV.U32 R51, RZ, RZ, R89 ;  /* 0x000000ffff337224 */ /* 0x000fe200078e0059 */
[----:B------:R-:W-:Y:S01]  /*17e0*/  MOV R35, R105 ;  /* 0x0000006900237202 */ /* 0x000fe20000000f00 */
[----:B------:R-:W-:-:S02]  /*17f0*/  IMAD.MOV.U32 R50, RZ, RZ, R90 ;  /* 0x000000ffff327224 */ /* 0x000fc400078e005a */
[----:B------:R-:W-:Y:S01]  /*1800*/  HGMMA.64x128x16.F32 R152, gdesc[UR8], RZ, !UPT, gsb0 ;  /* 0x01e00000089879f0 */ /* 0x000fe2000c0008ff */
[----:B------:R-:W-:Y:S01]  /*1810*/  UIADD3 UR8, UR4, 0x200, URZ ;  /* 0x0000020004087890 */ /* 0x000fe2000fffe03f */
[----:B------:R-:W-:Y:S01]  /*1820*/  IMAD.MOV.U32 R49, RZ, RZ, R91 ;  /* 0x000000ffff317224 */ /* 0x000fe200078e005b */
[----:B------:R-:W-:Y:S01]  /*1830*/  MOV R24, R116 ;  /* 0x0000007400187202 */ /* 0x000fe20000000f00 */
[----:B------:R-:W-:Y:S01]  /*1840*/  IMAD.MOV.U32 R48, RZ, RZ, R92 ;  /* 0x000000ffff307224 */ /* 0x000fe200078e005c */
[----:B------:R-:W-:Y:S01]  /*1850*/  MOV R13, R127 ;  /* 0x0000007f000d7202 */ /* 0x000fe20000000f00 */
[----:B------:R-:W-:Y:S01]  /*1860*/  IMAD.MOV.U32 R47, RZ, RZ, R93 ;  /* 0x000000ffff2f7224 */ /* 0x000fe200078e005d */
[----:B------:R-:W-:Y:S01]  /*1870*/  UMOV UR9, 0x80000020 ;  /* 0x8000002000097882 */ /* 0x000fe20000000000 */
[----:B------:R-:W-:Y:S01]  /*1880*/  IMAD.MOV.U32 R45, RZ, RZ, R95 ;  /* 0x000000ffff2d7224 */ /* 0x000fe200078e005f */
[----:B------:R-:W-:Y:S01]  /*1890*/  MOV R68, R72 ;  /* 0x0000004800447202 */ /* 0x000fe20000000f00 */
[----:B------:R-:W-:Y:S01]  /*18a0*/  IMAD.MOV.U32 R44, RZ, RZ, R96 ;  /* 0x000000ffff2c7224 */ /* 0x000fe200078e0060 */
[----:B------:R-:W-:Y:S01]  /*18b0*/  MOV R57, R83 ;  /* 0x0000005300397202 */ /* 0x000fe20000000f00 */
[----:B------:R-:W-:-:S02]  /*18c0*/  IMAD.MOV.U32 R43, RZ, RZ, R97 ;  /* 0x000000ffff2b7224 */ /* 0x000fc400078e0061 */
[----:B------:R-:W-:Y:S02]  /*18d0*/  IMAD.MOV.U32 R42, RZ, RZ, R98 ;  /* 0x000000ffff2a7224 */ /* 0x000fe400078e0062 */
[----:B------:R-:W-:Y:S02]  /*18e0*/  IMAD.MOV.U32 R41, RZ, RZ, R99 ;  /* 0x000000ffff297224 */ /* 0x000fe400078e0063 */
[----:B------:R-:W-:Y:S02]  /*18f0*/  IMAD.MOV.U32 R40, RZ, RZ, R100 ;  /* 0x000000ffff287224 */ /* 0x000fe400078e0064 */
[----:B------:R-:W-:Y:S02]  /*1900*/  IMAD.MOV.U32 R39, RZ, RZ, R101 ;  /* 0x000000ffff277224 */ /* 0x000fe400078e0065 */
[----:B------:R-:W-:Y:S02]  /*1910*/  IMAD.MOV.U32 R38, RZ, RZ, R102 ;  /* 0x000000ffff267224 */ /* 0x000fe400078e0066 */
[----:B------:R-:W-:-:S02]  /*1920*/  IMAD.MOV.U32 R37, RZ, RZ, R103 ;  /* 0x000000ffff257224 */ /* 0x000fc400078e0067 */
[----:B------:R-:W-:Y:S02]  /*1930*/  IMAD.MOV.U32 R36, RZ, RZ, R104 ;  /* 0x000000ffff247224 */ /* 0x000fe400078e0068 */
[----:B------:R-:W-:Y:S02]  /*1940*/  IMAD.MOV.U32 R34, RZ, RZ, R106 ;  /* 0x000000ffff227224 */ /* 0x000fe400078e006a */
[----:B------:R-:W-:Y:S02]  /*1950*/  IMAD.MOV.U32 R33, RZ, RZ, R107 ;  /* 0x000000ffff217224 */ /* 0x000fe400078e006b */
[----:B------:R-:W-:Y:S02]  /*1960*/  IMAD.MOV.U32 R32, RZ, RZ, R108 ;  /* 0x000000ffff207224 */ /* 0x000fe400078e006c */
        /* <DEDUP_REMOVED lines=11> */
[----:B------:R-:W-:Y:S01]  /*1a20*/  IMAD.MOV.U32 R20, RZ, RZ, R120 ;  /* 0x000000ffff147224 */ /* 0x000fe200078e0078 */
[----:B------:R-:W-:Y:S01]  /*1a30*/  MOV R234, R22 ;  /* 0x0000001600ea7202 */ /* 0x000fe20000000f00 */
[----:B------:R-:W-:Y:S02]  /*1a40*/  IMAD.MOV.U32 R19, RZ, RZ, R121 ;  /* 0x000000ffff137224 */ /* 0x000fe400078e0079 */
[----:B------:R-:W-:Y:S02]  /*1a50*/  IMAD.MOV.U32 R18, RZ, RZ, R122 ;  /* 0x000000ffff127224 */ /* 0x000fe400078e007a */
[----:B------:R-:W-:-:S02]  /*1a60*/  IMAD.MOV.U32 R17, RZ, RZ, R123 ;  /* 0x000000ffff117224 */ /* 0x000fc400078e007b */
[----:B------:R-:W-:Y:S02]  /*1a70*/  IMAD.MOV.U32 R16, RZ, RZ, R124 ;  /* 0x000000ffff107224 */ /* 0x000fe400078e007c */
[----:B------:R-:W-:Y:S02]  /*1a80*/  IMAD.MOV.U32 R15, RZ, RZ, R125 ;  /* 0x000000ffff0f7224 */ /* 0x000fe400078e007d */
[----:B------:R-:W-:Y:S02]  /*1a90*/  IMAD.MOV.U32 R14, RZ, RZ, R126 ;  /* 0x000000ffff0e7224 */ /* 0x000fe400078e007e */
[----:B------:R-:W-:Y:S02]  /*1aa0*/  IMAD.MOV.U32 R12, RZ, RZ, R128 ;  /* 0x000000ffff0c7224 */ /* 0x000fe400078e0080 */
[----:B------:R-:W-:Y:S02]  /*1ab0*/  IMAD.MOV.U32 R11, RZ, RZ, R129 ;  /* 0x000000ffff0b7224 */ /* 0x000fe400078e0081 */
[----:B------:R-:W-:-:S02]  /*1ac0*/  IMAD.MOV.U32 R10, RZ, RZ, R130 ;  /* 0x000000ffff0a7224 */ /* 0x000fc400078e0082 */
[----:B------:R-:W-:Y:S01]  /*1ad0*/  IMAD.MOV.U32 R9, RZ, RZ, R131 ;  /* 0x000000ffff097224 */ /* 0x000fe200078e0083 */
[----:B------:R-:W-:Y:S01]  /*1ae0*/  MOV R245, R11 ;  /* 0x0000000b00f57202 */ /* 0x000fe20000000f00 */
[----:B------:R-:W-:Y:S02]  /*1af0*/  IMAD.MOV.U32 R4, RZ, RZ, R132 ;  /* 0x000000ffff047224 */ /* 0x000fe400078e0084 */
[----:B-1----:R-:W-:Y:S02]  /*1b00*/  IMAD.MOV.U32 R3, RZ, RZ, R133 ;  /* 0x000000ffff037224 */ /* 0x002fe400078e0085 */
        /* <DEDUP_REMOVED lines=26> */
[----:B------:R-:W-:Y:S01]  /*1cb0*/  IMAD.MOV.U32 R227, RZ, RZ, R29 ;  /* 0x000000ffffe37224 */ /* 0x000fe200078e001d */
[----:B------:R-:W-:-:S02]  /*1cc0*/  WARPGROUP.DEPBAR.LE gsb0, 0x0 ;  /* 0x00008000000079c5 */ /* 0x000fc40000010000 */
[----:B------:R-:W-:Y:S01]  /*1cd0*/  WARPGROUP.ARRIVE ;  /* 0x00000000000079c5 */ /* 0x000fe20000000000 */
[----:B------:R1:W-:Y:S01]  /*1ce0*/  STL.64 [R1+0x168], R214 ;  /* 0x000168d601007387 */ /* 0x0003e20000100a00 */
[----:B------:R-:W-:Y:S02]  /*1cf0*/  IMAD.MOV.U32 R228, RZ, RZ, R28 ;  /* 0x000000ffffe47224 */ /* 0x000fe400078e001c */
[----:B------:R-:W-:Y:S01]  /*1d00*/  IMAD.MOV.U32 R229, RZ, RZ, R27 ;  /* 0x000000ffffe57224 */ /* 0x000fe200078e001b */
[----:B------:R2:W-:Y:S01]  /*1d10*/  STL.64 [R1+0x160], R212 ;  /* 0x000160d401007387 */ /* 0x0005e20000100a00 */
[----:B------:R-:W-:Y:S01]  /*1d20*/  HGMMA.64x128x16.F32 R88, gdesc[UR8], RZ, !UPT, gsb0 ;  /* 0x01e00000085879f0 */ /* 0x000fe2000c0008ff */
[----:B------:R-:W-:Y:S01]  /*1d30*/  UIADD3 UR8, UR4, 0x300, URZ ;  /* 0x0000030004087890 */ /* 0x000fe2000fffe03f */
[----:B------:R-:W-:Y:S01]  /*1d40*/  IMAD.MOV.U32 R230, RZ, RZ, R26 ;  /* 0x000000ffffe67224 */ /* 0x000fe200078e001a */
[----:B------:R3:W-:Y:S01]  /*1d50*/  STL.64 [R1+0x158], R210 ;  /* 0x000158d201007387 */ /* 0x0007e20000100a00 */
[----:B------:R-:W-:Y:S01]  /*1d60*/  IMAD.MOV.U32 R231, RZ, RZ, R25 ;  /* 0x000000ffffe77224 */ /* 0x000fe200078e0019 */
[----:B------:R-:W-:Y:S01]  /*1d70*/  UMOV UR9, 0x80000020 ;  /* 0x8000002000097882 */ /* 0x000fe20000000000 */
[----:B------:R-:W-:Y:S01]  /*1d80*/  IMAD.MOV.U32 R232, RZ, RZ, R24 ;  /* 0x000000ffffe87224 */ /* 0x000fe200078e0018 */
[----:B------:R4:W-:Y:S01]  /*1d90*/  STL.64 [R1+0x150], R208 ;  /* 0x000150d001007387 */ /* 0x0009e20000100a00 */
[----:B-1----:R-:W-:-:S02]  /*1da0*/  IMAD.MOV.U32 R214, RZ, RZ, R42 ;  /* 0x000000ffffd67224 */ /* 0x002fc400078e002a */
[----:B------:R-:W-:Y:S01]  /*1db0*/  IMAD.MOV.U32 R215, RZ, RZ, R41 ;  /* 0x000000ffffd77224 */ /* 0x000fe200078e0029 */
[----:B------:R1:W-:Y:S01]  /*1dc0*/  STL.64 [R1+0x148], R206 ;  /* 0x000148ce01007387 */ /* 0x0003e20000100a00 */
[----:B--2---:R-:W-:Y:S01]  /*1dd0*/  MOV R212, R44 ;  /* 0x0000002c00d47202 */ /* 0x004fe20000000f00 */
[----:B------:R-:W-:Y:S02]  /*1de0*/  IMAD.MOV.U32 R213, RZ, RZ, R43 ;  /* 0x000000ffffd57224 */ /* 0x000fe400078e002b */
[----:B------:R2:W-:Y:S01]  /*1df0*/  STL.64 [R1+0x140], R204 ;  /* 0x000140cc01007387 */ /* 0x0005e20000100a00 */
[----:B---3--:R-:W-:Y:S02]  /*1e00*/  IMAD.MOV.U32 R210, RZ, RZ, R46 ;  /* 0x000000ffffd27224 */ /* 0x008fe400078e002e */
[----:B------:R-:W-:Y:S01]  /*1e10*/  IMAD.MOV.U32 R211, RZ, RZ, R45 ;  /* 0x000000ffffd37224 */ /* 0x000fe200078e002d */
[----:B------:R3:W-:Y:S01]  /*1e20*/  STL.64 [R1+0x138], R202 ;  /* 0x000138ca01007387 */ /* 0x0007e20000100a00 */
[----:B----4-:R-:W-:-:S02]  /*1e30*/  IMAD.MOV.U32 R208, RZ, RZ, R48 ;  /* 0x000000ffffd07224 */ /* 0x010fc400078e0030 */
[----:B------:R-:W-:Y:S01]  /*1e40*/  IMAD.MOV.U32 R209, RZ, RZ, R47 ;  /* 0x000000ffffd17224 */ /* 0x000fe200078e002f */
[----:B------:R4:W-:Y:S01]  /*1e50*/  STL.64 [R1+0x130], R200 ;  /* 0x000130c801007387 */ /* 0x0009e20000100a00 */
[----:B-1----:R-:W-:Y:S02]  /*1e60*/  IMAD.MOV.U32 R206, RZ, RZ, R50 ;  /* 0x000000ffffce7224 */ /* 0x002fe400078e0032 */
[----:B------:R-:W-:Y:S01]  /*1e70*/  IMAD.MOV.U32 R207, RZ, RZ, R49 ;  /* 0x000000ffffcf7224 */ /* 0x000fe200078e0031 */
[----:B------:R1:W-:Y:S01]  /*1e80*/  STL.64 [R1+0x128], R198 ;  /* 0x000128c601007387 */ /* 0x0003e20000100a00 */
[----:B--2---:R-:W-:Y:S02]  /*1e90*/  IMAD.MOV.U32 R204, RZ, RZ, R52 ;  /* 0x000000ffffcc7224 */ /* 0x004fe400078e0034 */
[----:B------:R-:W-:Y:S01]  /*1ea0*/  IMAD.MOV.U32 R205, RZ, RZ, R51 ;  /* 0x000000ffffcd7224 */ /* 0x000fe200078e0033 */
[----:B------:R2:W-:Y:S01]  /*1eb0*/  STL.64 [R1+0x120], R196 ;  /* 0x000120c401007387 */ /* 0x0005e20000100a00 */
[----:B---3--:R-:W-:-:S02]  /*1ec0*/  IMAD.MOV.U32 R202, RZ, RZ, R54 ;  /* 0x000000ffffca7224 */ /* 0x008fc400078e0036 */
[----:B------:R-:W-:Y:S01]  /*1ed0*/  IMAD.MOV.U32 R203, RZ, RZ, R53 ;  /* 0x000000ffffcb7224 */ /* 0x000fe200078e0035 */
[----:B------:R3:W-:Y:S01]  /*1ee0*/  STL.64 [R1+0x118], R194 ;  /* 0x000118c201007387 */ /* 0x0007e20000100a00 */
[----:B----4-:R-:W-:Y:S01]  /*1ef0*/  IMAD.MOV.U32 R200, RZ, RZ, R56 ;  /* 0x000000ffffc87224 */ /* 0x010fe200078e0038 */
[----:B------:R-:W-:Y:S01]  /*1f00*/  MOV R201, R55 ;  /* 0x0000003700c97202 */ /* 0x000fe20000000f00 */
[----:B------:R-:W-:Y:S01]  /*1f10*/  IMAD.MOV.U32 R233, RZ, RZ, R23 ;  /* 0x000000ffffe97224 */ /* 0x000fe200078e0017 */
[----:B------:R4:W-:Y:S01]  /*1f20*/  STL.64 [R1+0x110], R192 ;  /* 0x000110c001007387 */ /* 0x0009e20000100a00 */
[----:B-1----:R-:W-:Y:S02]  /*1f30*/  IMAD.MOV.U32 R198, RZ, RZ, R58 ;  /* 0x000000ffffc67224 */ /* 0x002fe400078e003a */
[----:B------:R-:W-:Y:S01]  /*1f40*/  IMAD.MOV.U32 R199, RZ, RZ, R57 ;  /* 0x000000ffffc77224 */ /* 0x000fe200078e0039 */
[----:B------:R1:W-:Y:S01]  /*1f50*/  STL.64 [R1+0x108], R190 ;  /* 0x000108be01007387 */ /* 0x0003e20000100a00 */
[----:B--2---:R-:W-:-:S02]  /*1f60*/  IMAD.MOV.U32 R196, RZ, RZ, R60 ;  /* 0x000000ffffc47224 */ /* 0x004fc400078e003c */
[----:B------:R-:W-:Y:S01]  /*1f70*/  IMAD.MOV.U32 R197, RZ, RZ, R59 ;  /* 0x000000ffffc57224 */ /* 0x000fe200078e003b */
[----:B------:R2:W-:Y:S01]  /*1f80*/  STL.64 [R1+0x100], R188 ;  /* 0x000100bc01007387 */ /* 0x0005e20000100a00 */
[----:B---3--:R-:W-:Y:S02]  /*1f90*/  IMAD.MOV.U32 R194, RZ, RZ, R62 ;  /* 0x000000ffffc27224 */ /* 0x008fe400078e003e */
[----:B------:R-:W-:Y:S02]  /*1fa0*/  IMAD.MOV.U32 R195, RZ, RZ, R61 ;  /* 0x000000ffffc37224 */ /* 0x000fe400078e003d */
[----:B----4-:R-:W-:Y:S02]  /*1fb0*/  IMAD.MOV.U32 R192, RZ, RZ, R64 ;  /* 0x000000ffffc07224 */ /* 0x010fe400078e0040 */
[----:B------:R-:W-:Y:S01]  /*1fc0*/  IMAD.MOV.U32 R193, RZ, RZ, R63 ;  /* 0x000000ffffc17224 */ /* 0x000fe200078e003f */
[----:B-1----:R-:W-:Y:S01]  /*1fd0*/  MOV R190, R66 ;  /* 0x0000004200be7202 */ /* 0x002fe20000000f00 */
[----:B------:R-:W-:-:S02]  /*1fe0*/  IMAD.MOV.U32 R191, RZ, RZ, R65 ;  /* 0x000000ffffbf7224 */ /* 0x000fc400078e0041 */
[----:B------:R-:W-:Y:S02]  /*1ff0*/  IMAD.MOV.U32 R235, RZ, RZ, R21 ;  /* 0x000000ffffeb7224 */ /* 0x000fe400078e0015 */
[----:B--2---:R-:W-:Y:S02]  /*2000*/  IMAD.MOV.U32 R188, RZ, RZ, R68 ;  /* 0x000000ffffbc7224 */ /* 0x004fe400078e0044 */
        /* <DEDUP_REMOVED lines=17> */
[----:B------:R-:W-:-:S06]  /*2120*/  WARPGROUP.ARRIVE ;  /* 0x00000000000079c5 */ /* 0x000fcc0000000000 */
[----:B------:R-:W-:Y:S01]  /*2130*/  HGMMA.64x128x16.F32 R24, gdesc[UR8], RZ, !UPT, gsb0 ;  /* 0x01e00000081879f0 */ /* 0x000fe2000c0008ff */
[----:B------:R-:W-:Y:S02]  /*2140*/  UIADD3 UR8, UR4, 0x2, URZ ;  /* 0x0000000204087890 */ /* 0x000fe4000fffe03f */
[----:B------:R-:W-:Y:S01]  /*2150*/  UIADD3 UR10, UR7, 0x2, URZ ;  /* 0x00000002070a7890 */ /* 0x000fe2000fffe03f */
[----:B------:R-:W-:Y:S01]  /*2160*/  UMOV UR9, 0x80000020 ;  /* 0x8000002000097882 */ /* 0x000fe20000000000 */
[----:B------:R-:W-:Y:S01]  /*2170*/  UMOV UR11, 0x80000020 ;  /* 0x80000020000b7882 */ /* 0x000fe20000000000 */
[----:B------:R-:W-:Y:S02]  /*2180*/  WARPGROUP.DEPBAR.LE gsb0, 0x0 ;  /* 0x00008000000079c5 */ /* 0x000fe40000010000 */
[----:B------:R-:W-:-:S06]  /*2190*/  WARPGROUP.ARRIVE ;  /* 0x00000000000079c5 */ /* 0x000fcc0000000000 */
[----:B------:R-:W-:Y:S03]  /*21a0*/  HGMMA.64x128x16.F32 R188, gdesc[UR8], R188, gsb0 ;  /* 0x01e0000008bc79f0 */ /* 0x000fe600080008bc */
[----:B------:R-:W-:Y:S02]  /*21b0*/  WARPGROUP.DEPBAR.LE gsb0, 0x0 ;  /* 0x00008000000079c5 */ /* 0x000fe40000010000 */
[----:B------:R-:W-:Y:S04]  /*21c0*/  STL.64 [R1], R188 ;  /* 0x000000bc01007387 */ /* 0x000fe80000100a00 */
[----:B------:R-:W-:Y:S04]  /*21d0*/  STL.64 [R1+0x8], R190 ;  /* 0x000008be01007387 */ /* 0x000fe80000100a00 */
        /* <DEDUP_REMOVED lines=11> */
[----:B------:R1:W-:Y:S04]  /*2290*/  STL.64 [R1+0x68], R214 ;  /* 0x000068d601007387 */ /* 0x0003e80000100a00 */
        /* <DEDUP_REMOVED lines=18> */
[----:B-1----:R-:W3:Y:S04]  /*23c0*/  LDL.LU.64 R214, [R1+0x168] ;  /* 0x0001680001d67983 */ /* 0x002ee80000300a00 */
[----:B------:R-:W3:Y:S04]  /*23d0*/  LDL.LU.64 R212, [R1+0x160] ;  /* 0x0001600001d47983 */ /* 0x000ee80000300a00 */
        /* <DEDUP_REMOVED lines=11> */
[----:B------:R-:W3:Y:S01]  /*2490*/  LDL.LU.64 R188, [R1+0x100] ;  /* 0x0001000001bc7983 */ /* 0x000ee20000300a00 */
[----:B------:R-:W-:Y:S01]  /*24a0*/  UIADD3 UR8, UR4, 0x102, URZ ;  /* 0x0000010204087890 */ /* 0x000fe2000fffe03f */
[----:B------:R-:W-:Y:S01]  /*24b0*/  UMOV UR9, 0x80000020 ;  /* 0x8000002000097882 */ /* 0x000fe20000000000 */
[----:B---3--:R-:W-:-:S07]  /*24c0*/  WARPGROUP.ARRIVE ;  /* 0x00000000000079c5 */ /* 0x008fce0000000000 */
[----:B------:R-:W-:Y:S01]  /*24d0*/  HGMMA.64x128x16.F32 R152, gdesc[UR8], R152, gsb0 ;  /* 0x01e00000089879f0 */ /* 0x000fe20008000898 */
[----:B------:R-:W-:Y:S01]  /*24e0*/  UIADD3 UR8, UR4, 0x202, URZ ;  /* 0x0000020204087890 */ /* 0x000fe2000fffe03f */
[----:B------:R-:W-:Y:S01]  /*24f0*/  UMOV UR9, 0x80000020 ;  /* 0x8000002000097882 */ /* 0x000fe20000000000 */
[----:B------:R-:W-:Y:S02]  /*2500*/  WARPGROUP.DEPBAR.LE gsb0, 0x0 ;  /* 0x00008000000079c5 */ /* 0x000fe40000010000 */
[----:B------:R-:W-:-:S07]  /*2510*/  WARPGROUP.ARRIVE ;  /* 0x00000000000079c5 */ /* 0x000fce0000000000 */
[----:B------:R-:W-:Y:S01]  /*2520*/  HGMMA.64x128x16.F32 R88, gdesc[UR8], R88, gsb0 ;  /* 0x01e00000085879f0 */ /* 0x000fe20008000858 */
[----:B------:R-:W-:Y:S01]  /*2530*/  UIADD3 UR8, UR4, 0x302, URZ ;  /* 0x0000030204087890 */ /* 0x000fe2000fffe03f */
[----:B------:R-:W-:Y:S02]  /*2540*/  UMOV UR9, 0x80000020 ;  /* 0x8000002000097882 */ /* 0x000fe40000000000 */
[----:B------:R-:W-:Y:S01]  /*2550*/  UMOV UR4, 0x1 ;  /* 0x0000000100047882 */ /* 0x000fe20000000000 */
[----:B------:R-:W-:Y:S02]  /*2560*/  WARPGROUP.DEPBAR.LE gsb0, 0x0 ;  /* 0x00008000000079c5 */ /* 0x000fe40000010000 */
[----:B------:R-:W-:-:S06]  /*2570*/  WARPGROUP.ARRIVE ;  /* 0x00000000000079c5 */ /* 0x000fcc0000000000 */
[----:B--2---:R-:W-:Y:S03]  /*2580*/  HGMMA.64x128x16.F32 R24, gdesc[UR8], R24, gsb0 ;  /* 0x01e00000081879f0 */ /* 0x004fe60008000818 */
[----:B------:R-:W-:Y:S02]  /*2590*/  WARPGROUP.DEPBAR.LE gsb0, 0x0 ;  /* 0x00008000000079c5 */ /* 0x000fe40000010000 */
.L_x_15:
[----:B------:R-:W-:-:S04]  /*25a0*/  UISETP.LT.AND UP0, UPT, UR5, 0x1, UPT ;  /* 0x000000010500788c */ /* 0x000fc8000bf01270 */
[----:B------:R-:W-:-:S04]  /*25b0*/  USEL UR7, UR5, 0x1, UP0 ;  /* 0x0000000105077887 */ /* 0x000fc80008000000 */
[----:B------:R-:W-:-:S04]  /*25c0*/  UIADD3 UR7, UR5, -UR7, URZ ;  /* 0x8000000705077290 */ /* 0x000fc8000fffe03f */
[----:B------:R-:W-:-:S06]  /*25d0*/  UISETP.GE.AND UP0, UPT, UR7, 0x1, UPT ;  /* 0x000000010700788c */ /* 0x000fcc000bf06270 */
[----:B------:R-:W-:-:S13]  /*25e0*/  PLOP3.LUT P1, PT, PT, PT, UP0, 0x80, 0x0 ;  /* 0x000000000000781c */ /* 0x000fda0003f2f008 */
[----:B------:R-:W-:Y:S05]  /*25f0*/  @!P1 BRA `(.L_x_18) ;  /* 0x0000001400909947 */ /* 0x000fea0003800000 */
[----:B------:R-:W-:Y:S01]  /*2600*/  IMAD.MOV.U32 R4, RZ, RZ, RZ ;  /* 0x000000ffff047224 */ /* 0x000fe200078e00ff */
[----:B------:R-:W-:Y:S01]  /*2610*/  ULOP3.LUT UR19, UR6, 0x1, URZ, 0xfc, !UPT ;  /* 0x0000000106137892 */ /* 0x000fe2000f8efc3f */
[----:B------:R-:W-:Y:S01]  /*2620*/  IMAD.U32 R3, RZ, RZ, UR7 ;  /* 0x00000007ff037e24 */ /* 0x000fe2000f8e00ff */
[----:B------:R-:W-:Y:S01]  /*2630*/  UISETP.NE.U32.AND UP0, UPT, UR4, URZ, UPT ;  /* 0x0000003f0400728c */ /* 0x000fe2000bf05070 */
[----:B------:R-:W-:-:S10]  /*2640*/  UMOV UR5, URZ ;  /* 0x0000003f00057c82 */ /* 0x000fd40008000000 */
.L_x_23:
[----:B------:R-:W-:-:S06]  /*2650*/  UISETP.NE.AND UP1, UPT, UR19, 0x3, UPT ;  /* 0x000000031300788c */ /* 0x000fcc000bf25270 */
[----:B------:R-:W-:-:S13]  /*2660*/  PLOP3.LUT P2, PT, PT, PT, UP1, 0x80, 0x0 ;  /* 0x000000000000781c */ /* 0x000fda0003f4f018 */
[----:B------:R-:W-:Y:S05]  /*2670*/  @!P2 BRA `(.L_x_19) ;  /* 0x000000000004a947 */ /* 0x000fea0003800000 */
[----:B------:R-:W-:Y:S01]  /*2680*/  BPT.TRAP 0x1 ;  /* 0x000000040000795c */ /* 0x000fe20000300000 */
.L_x_19:
[----:B------:R-:W1:Y:S01]  /*2690*/  S2UR UR8, SR_CgaCtaId ;  /* 0x00000000000879c3 */ /* 0x000e620000008800 */
[----:B------:R-:W-:Y:S01]  /*26a0*/  UMOV UR12, 0x400 ;  /* 0x00000400000c7882 */ /* 0x000fe20000000000 */
[----:B------:R-:W-:Y:S01]  /*26b0*/  SHF.L.U32 R2, R4, 0x1f, RZ ;  /* 0x0000001f04027819 */ /* 0x000fe200000006ff */
[----:B-1----:R-:W-:-:S04]  /*26c0*/  ULEA UR12, UR8, UR12, 0x18 ;  /* 0x0000000c080c7291 */ /* 0x002fc8000f8ec03f */
[----:B------:R-:W-:-:S12]  /*26d0*/  ULEA UR8, UR4, UR12, 0x3 ;  /* 0x0000000c04087291 */ /* 0x000fd8000f8e183f */
.L_x_20:
[----:B-1----:R-:W-:-:S04]  /*26e0*/  IMAD.U32 R0, RZ, RZ, UR8 ;  /* 0x00000008ff007e24 */ /* 0x002fc8000f8e00ff */
[----:B------:R1:W2:Y:S03]  /*26f0*/  SYNCS.PHASECHK.TRANS64.TRYWAIT P1, [R0+URZ+0x36000], R2 ;  /* 0x03600002000075a7 */ /* 0x0002a6000802017f */
[----:B--2---:R-:W-:Y:S05]  /*2700*/  @!P1 NANOSLEEP.SYNCS 0x989680 ;  /* 0x009896800000995d */ /* 0x004fea0003900000 */
[----:B------:R-:W2:Y:S02]  /*2710*/  @!P1 SYNCS.PHASECHK.TRANS64 P1, [R0+URZ+0x36000], R2 ;  /* 0x03600002000095a7 */ /* 0x000ea4000802007f */
[----:B--2---:R-:W-:Y:S05]  /*2720*/  @!P1 BRA `(.L_x_20) ;  /* 0xfffffffc00ec9947 */ /* 0x004fea000383ffff */
        /* <DEDUP_REMOVED lines=32> */
[----:B--2---:R-:W2:Y:S04]  /*2930*/  LDL.LU.64 R24, [R1] ;  /* 0x0000000001187983 */ /* 0x004ea80000300a00 */
[----:B------:R-:W2:Y:S04]  /*2940*/  LDL.LU.64 R26, [R1+0x8] ;  /* 0x00000800011a7983 */ /* 0x000ea80000300a00 */
        /* <DEDUP_REMOVED lines=29> */
[----:B------:R-:W2:Y:S01]  /*2b20*/  LDL.LU.64 R86, [R1+0xf8] ;  /* 0x0000f80001567983 */ /* 0x000ea20000300a00 */
[----:B------:R-:W-:-:S02]  /*2b30*/  UIADD3 UR9, UR12, 0x24000, URZ ;  /* 0x000240000c097890 */ /* 0x000fc4000fffe03f */
[----:B------:R-:W-:Y:S02]  /*2b40*/  USHF.R.U32.HI UR8, URZ, 0x4, UR12 ;  /* 0x000000043f087899 */ /* 0x000fe4000801160c */
[----:B------:R-:W-:Y:S02]  /*2b50*/  USHF.R.U32.HI UR9, URZ, 0x4, UR9 ;  /* 0x000000043f097899 */ /* 0x000fe40008011609 */
[----:B------:R-:W-:Y:S02]  /*2b60*/  ULOP3.LUT UR8, UR8, 0x3fff, URZ, 0xc0, !UPT ;  /* 0x00003fff08087892 */ /* 0x000fe4000f8ec03f */
[----:B------:R-:W-:Y:S02]  /*2b70*/  ULOP3.LUT UR9, UR9, 0x3fff, URZ, 0xc0, !UPT ;  /* 0x00003fff09097892 */ /* 0x000fe4000f8ec03f */
[----:B------:R-:W-:Y:S02]  /*2b80*/  ULOP3.LUT UR8, UR8, 0x10000, URZ, 0xfc, !UPT ;  /* 0x0001000008087892 */ /* 0x000fe4000f8efc3f */
[----:B------:R-:W-:-:S02]  /*2b90*/  ULOP3.LUT UR9, UR9, 0x10000, URZ, 0xfc, !UPT ;  /* 0x0001000009097892 */ /* 0x000fc4000f8efc3f */
[----:B------:R-:W-:Y:S02]  /*2ba0*/  ULEA UR17, UR4, UR8, 0xa ;  /* 0x0000000804117291 */ /* 0x000fe4000f8e503f */
[----:B------:R-:W-:Y:S01]  /*2bb0*/  ULEA UR18, UR4, UR9, 0x9 ;  /* 0x0000000904127291 */ /* 0x000fe2000f8e483f */
[----:B------:R-:W-:Y:S02]  /*2bc0*/  UMOV UR11, 0x80000020 ;  /* 0x80000020000b7882 */ /* 0x000fe40000000000 */
[----:B------:R-:W-:Y:S02]  /*2bd0*/  UMOV UR9, 0x80000020 ;  /* 0x8000002000097882 */ /* 0x000fe40000000000 */
[----:B------:R-:W-:Y:S02]  /*2be0*/  UMOV UR8, UR17 ;  /* 0x0000001100087c82 */ /* 0x000fe40008000000 */
[----:B------:R-:W-:Y:S01]  /*2bf0*/  UMOV UR10, UR18 ;  /* 0x00000012000a7c82 */ /* 0x000fe20008000000 */
[----:B--2---:R-:W-:-:S06]  /*2c00*/  WARPGROUP.ARRIVE ;  /* 0x00000000000079c5 */ /* 0x004fcc0000000000 */
[----:B------:R-:W-:Y:S01]  /*2c10*/  HGMMA.64x128x16.F32 R24, gdesc[UR8], R24, UP0, gsb0 ;  /* 0x01e00000081879f0 */ /* 0x000fe2000b800818 */
[----:B------:R-:W-:Y:S01]  /*2c20*/  UIADD3 UR8, UR17, 0x100, URZ ;  /* 0x0000010011087890 */ /* 0x000fe2000fffe03f */
[----:B------:R-:W-:Y:S01]  /*2c30*/  UMOV UR9, 0x80000020 ;  /* 0x8000002000097882 */ /* 0x000fe20000000000 */
[----:B------:R-:W-:Y:S02]  /*2c40*/  WARPGROUP.DEPBAR.LE gsb0, 0x0 ;  /* 0x00008000000079c5 */ /* 0x000fe40000010000 */
[----:B------:R-:W-:Y:S01]  /*2c50*/  STL.64 [R1], R24 ;  /* 0x0000001801007387 */ /* 0x000fe20000100a00 */
[----:B-1----:R-:W-:Y:S01]  /*2c60*/  IMAD.MOV.U32 R2, RZ, RZ, R86 ;  /* 0x000000ffff027224 */ /* 0x002fe200078e0056 */
[----:B------:R-:W-:Y:S01]  /*2c70*/  MOV R15, R79 ;  /* 0x0000004f000f7202 */ /* 0x000fe20000000f00 */
[----:B------:R-:W-:Y:S01]  /*2c80*/  IMAD.MOV.U32 R0, RZ, RZ, R87 ;  /* 0x000000ffff007224 */ /* 0x000fe200078e0057 */
[----:B------:R-:W-:Y:S01]  /*2c90*/  STL.64 [R1+0x8], R26 ;  /* 0x0000081a01007387 */ /* 0x000fe20000100a00 */
[----:B------:R-:W-:Y:S01]  /*2ca0*/  IMAD.MOV.U32 R10, RZ, RZ, R84 ;  /* 0x000000ffff0a7224 */ /* 0x000fe200078e0054 */
[----:B------:R-:W-:Y:S01]  /*2cb0*/  MOV R232, R68 ;  /* 0x0000004400e87202 */ /* 0x000fe20000000f00 */
[----:B------:R-:W-:Y:S01]  /*2cc0*/  IMAD.MOV.U32 R9, RZ, RZ, R85 ;  /* 0x000000ffff097224 */ /* 0x000fe200078e0055 */
[----:B------:R-:W-:Y:S01]  /*2cd0*/  STL.64 [R1+0x10], R28 ;  /* 0x0000101c01007387 */ /* 0x000fe20000100a00 */
[----:B------:R-:W-:Y:S01]  /*2ce0*/  IMAD.MOV.U32 R12, RZ, RZ, R82 ;  /* 0x000000ffff0c7224 */ /* 0x000fe200078e0052 */
[----:B------:R-:W-:Y:S01]  /*2cf0*/  WARPGROUP.ARRIVE ;  /* 0x00000000000079c5 */ /* 0x000fe20000000000 */
[----:B------:R-:W-:Y:S01]  /*2d00*/  IMAD.MOV.U32 R11, RZ, RZ, R83 ;  /* 0x000000ffff0b7224 */ /* 0x000fe200078e0053 */
[----:B------:R-:W-:Y:S01]  /*2d10*/  STL.64 [R1+0x18], R30 ;  /* 0x0000181e01007387 */ /* 0x000fe20000100a00 */
[----:B------:R-:W-:Y:S01]  /*2d20*/  IMAD.MOV.U32 R14, RZ, RZ, R80 ;  /* 0x000000ffff0e7224 */ /* 0x000fe200078e0050 */
[----:B------:R-:W-:Y:S01]  /*2d30*/  MOV R221, R57 ;  /* 0x0000003900dd7202 */ /* 0x000fe20000000f00 */
[----:B------:R-:W-:Y:S01]  /*2d40*/  IMAD.MOV.U32 R13, RZ, RZ, R81 ;  /* 0x000000ffff0d7224 */ /* 0x000fe200078e0051 */
[----:B------:R1:W-:Y:S01]  /*2d50*/  STL.64 [R1+0x20], R32 ;  /* 0x0000202001007387 */ /* 0x0003e20000100a00 */
[----:B------:R-:W-:Y:S01]  /*2d60*/  IMAD.MOV.U32 R16, RZ, RZ, R78 ;  /* 0x000000ffff107224 */ /* 0x000fe200078e004e */
[----:B------:R-:W-:Y:S01]  /*2d70*/  HGMMA.64x128x16.F32 R152, gdesc[UR8], R152, UP0, gsb0 ;  /* 0x01e00000089879f0 */ /* 0x000fe2000b800898 */
[----:B------:R-:W-:Y:S01]  /*2d80*/  IMAD.MOV.U32 R18, RZ, RZ, R76 ;  /* 0x000000ffff127224 */ /* 0x000fe200078e004c */
[----:B------:R-:W2:Y:S01]  /*2d90*/  LDL.LU.64 R86, [R1+0x268] ;  /* 0x0002680001567983 */ /* 0x000ea20000300a00 */
[----:B------:R-:W-:Y:S01]  /*2da0*/  IMAD.MOV.U32 R17, RZ, RZ, R77 ;  /* 0x000000ffff117224 */ /* 0x000fe200078e004d */
[----:B------:R-:W-:Y:S01]  /*2db0*/  MOV R240, R46 ;  /* 0x0000002e00f07202 */ /* 0x000fe20000000f00 */
[----:B------:R-:W-:Y:S01]  /*2dc0*/  IMAD.MOV.U32 R20, RZ, RZ, R74 ;  /* 0x000000ffff147224 */ /* 0x000fe200078e004a */
[----:B------:R-:W2:Y:S01]  /*2dd0*/  LDL.LU.64 R84, [R1+0x260] ;  /* 0x0002600001547983 */ /* 0x000ea20000300a00 */
[----:B------:R-:W-:Y:S01]  /*2de0*/  IMAD.MOV.U32 R19, RZ, RZ, R75 ;  /* 0x000000ffff137224 */ /* 0x000fe200078e004b */
[----:B------:R-:W-:Y:S01]  /*2df0*/  MOV R251, R35 ;  /* 0x0000002300fb7202 */ /* 0x000fe20000000f00 */
[----:B------:R-:W-:Y:S01]  /*2e00*/  IMAD.MOV.U32 R22, RZ, RZ, R72 ;  /* 0x000000ffff167224 */ /* 0x000fe200078e0048 */
[----:B------:R-:W2:Y:S01]  /*2e10*/  LDL.LU.64 R82, [R1+0x258] ;  /* 0x0002580001527983 */ /* 0x000ea20000300a00 */
[----:B------:R-:W-:-:S02]  /*2e20*/  IMAD.MOV.U32 R21, RZ, RZ, R73 ;  /* 0x000000ffff157224 */ /* 0x000fc400078e0049 */
[----:B------:R-:W-:Y:S01]  /*2e30*/  IMAD.MOV.U32 R234, RZ, RZ, R70 ;  /* 0x000000ffffea7224 */ /* 0x000fe200078e0046 */
[----:B------:R-:W2:Y:S01]  /*2e40*/  LDL.LU.64 R80, [R1+0x250] ;  /* 0x0002500001507983 */ /* 0x000ea20000300a00 */
[----:B------:R-:W-:Y:S02]  /*2e50*/  IMAD.MOV.U32 R23, RZ, RZ, R71 ;  /* 0x000000ffff177224 */ /* 0x000fe400078e0047 */
[----:B------:R-:W-:Y:S01]  /*2e60*/  IMAD.MOV.U32 R233, RZ, RZ, R69 ;  /* 0x000000ffffe97224 */ /* 0x000fe200078e0045 */
[----:B------:R-:W2:Y:S01]  /*2e70*/  LDL.LU.64 R78, [R1+0x248] ;  /* 0x00024800014e7983 */ /* 0x000ea20000300a00 */
[----:B------:R-:W-:Y:S02]  /*2e80*/  IMAD.MOV.U32 R230, RZ, RZ, R66 ;  /* 0x000000ffffe67224 */ /* 0x000fe400078e0042 */
        /* <DEDUP_REMOVED lines=44> */
[----:B------:R-:W-:-:S03]  /*3150*/  IMAD.MOV.U32 R252, RZ, RZ, R34 ;  /* 0x000000fffffc7224 */ /* 0x000fc600078e0022 */
[----:B------:R-:W2:Y:S04]  /*3160*/  LDL.LU.64 R46, [R1+0x1c8] ;  /* 0x0001c800012e7983 */ /* 0x000ea80000300a00 */
[----:B------:R-:W2:Y:S04]  /*3170*/  LDL.LU.64 R44, [R1+0x1c0] ;  /* 0x0001c000012c7983 */ /* 0x000ea80000300a00 */
[----:B------:R-:W2:Y:S04]  /*3180*/  LDL.LU.64 R42, [R1+0x1b8] ;  /* 0x0001b800012a7983 */ /* 0x000ea80000300a00 */
[----:B------:R-:W2:Y:S04]  /*3190*/  LDL.LU.64 R40, [R1+0x1b0] ;  /* 0x0001b00001287983 */ /* 0x000ea80000300a00 */
[----:B------:R-:W2:Y:S04]  /*31a0*/  LDL.LU.64 R38, [R1+0x1a8] ;  /* 0x0001a80001267983 */ /* 0x000ea80000300a00 */
[----:B------:R-:W2:Y:S04]  /*31b0*/  LDL.LU.64 R36, [R1+0x1a0] ;  /* 0x0001a00001247983 */ /* 0x000ea80000300a00 */
[----:B------:R-:W2:Y:S04]  /*31c0*/  LDL.LU.64 R34, [R1+0x198] ;  /* 0x0001980001227983 */ /* 0x000ea80000300a00 */
[----:B-1----:R-:W2:Y:S04]  /*31d0*/  LDL.LU.64 R32, [R1+0x190] ;  /* 0x0001900001207983 */ /* 0x002ea80000300a00 */
[----:B------:R-:W2:Y:S04]  /*31e0*/  LDL.LU.64 R30, [R1+0x188] ;  /* 0x00018800011e7983 */ /* 0x000ea80000300a00 */
[----:B------:R-:W2:Y:S04]  /*31f0*/  LDL.LU.64 R28, [R1+0x180] ;  /* 0x00018000011c7983 */ /* 0x000ea80000300a00 */
[----:B------:R-:W2:Y:S04]  /*3200*/  LDL.LU.64 R26, [R1+0x178] ;  /* 0x00017800011a7983 */ /* 0x000ea80000300a00 */
[----:B------:R-:W2:Y:S01]  /*3210*/  LDL.LU.64 R24, [R1+0x170] ;  /* 0x0001700001187983 */ /* 0x000ea20000300a00 */
[----:B------:R-:W-:-:S03]  /*3220*/  WARPGROUP.DEPBAR.LE gsb0, 0x0 ;  /* 0x00008000000079c5 */ /* 0x000fc60000010000 */
        /* <DEDUP_REMOVED lines=14> */
[----:B-1----:R-:W3:Y:S04]  /*3310*/  LDL.LU R188, [R1] ;  /* 0x0000000001bc7983 */ /* 0x002ee80000300800 */
[----:B------:R-:W3:Y:S04]  /*3320*/  LDL.LU R189, [R1+0x4] ;  /* 0x0000040001bd7983 */ /* 0x000ee80000300800 */
[----:B------:R-:W3:Y:S04]  /*3330*/  LDL.LU R190, [R1+0x8] ;  /* 0x0000080001be7983 */ /* 0x000ee80000300800 */
[----:B------:R-:W3:Y:S04]  /*3340*/  LDL.LU R191, [R1+0xc] ;  /* 0x00000c0001bf7983 */ /* 0x000ee80000300800 */
[----:B------:R-:W3:Y:S04]  /*3350*/  LDL.LU R192, [R1+0x10] ;  /* 0x0000100001c07983 */ /* 0x000ee80000300800 */
[----:B------:R-:W3:Y:S04]  /*3360*/  LDL.LU R193, [R1+0x14] ;  /* 0x0000140001c17983 */ /* 0x000ee80000300800 */
[----:B------:R-:W3:Y:S04]  /*3370*/  LDL.LU R194, [R1+0x18] ;  /* 0x0000180001c27983 */ /* 0x000ee80000300800 */
[----:B------:R-:W3:Y:S04]  /*3380*/  LDL.LU R195, [R1+0x1c] ;  /* 0x00001c0001c37983 */ /* 0x000ee80000300800 */
[----:B------:R-:W3:Y:S04]  /*3390*/  LDL.LU R196, [R1+0x20] ;  /* 0x0000200001c47983 */ /* 0x000ee80000300800 */
[----:B------:R-:W3:Y:S01]  /*33a0*/  LDL.LU R197, [R1+0x24] ;  /* 0x0000240001c57983 */ /* 0x000ee20000300800 */
[----:B------:R-:W-:Y:S01]  /*33b0*/  UIADD3 UR8, UR17, 0x200, URZ ;  /* 0x0000020011087890 */ /* 0x000fe2000fffe03f */
[----:B------:R-:W-:Y:S01]  /*33c0*/  WARPGROUP.ARRIVE ;  /* 0x00000000000079c5 */ /* 0x000fe20000000000 */
[----:B------:R-:W-:-:S07]  /*33d0*/  UMOV UR9, 0x80000020 ;  /* 0x8000002000097882 */ /* 0x000fce0000000000 */
[----:B------:R-:W-:Y:S01]  /*33e0*/  HGMMA.64x128x16.F32 R88, gdesc[UR8], R88, UP0, gsb0 ;  /* 0x01e00000085879f0 */ /* 0x000fe2000b800858 */
[----:B------:R-:W-:Y:S01]  /*33f0*/  UIADD3 UR8, UR17, 0x300, URZ ;  /* 0x0000030011087890 */ /* 0x000fe2000fffe03f */
[----:B------:R-:W-:Y:S01]  /*3400*/  UMOV UR9, 0x80000020 ;  /* 0x8000002000097882 */ /* 0x000fe20000000000 */
[----:B------:R-:W-:Y:S01]  /*3410*/  IMAD.MOV.U32 R199, RZ, RZ, R251 ;  /* 0x000000ffffc77224 */ /* 0x000fe200078e00fb */
[----:B------:R-:W-:Y:S01]  /*3420*/  MOV R200, R250 ;  /* 0x000000fa00c87202 */ /* 0x000fe20000000f00 */
        /* <DEDUP_REMOVED lines=11> */
[----:B------:R-:W-:Y:S01]  /*34e0*/  IMAD.MOV.U32 R210, RZ, RZ, R240 ;  /* 0x000000ffffd27224 */ /* 0x000fe200078e00f0 */
[----:B------:R-:W-:-:S02]  /*34f0*/  WARPGROUP.DEPBAR.LE gsb0, 0x0 ;  /* 0x00008000000079c5 */ /* 0x000fc40000010000 */
[----:B--2---:R-:W-:-:S06]  /*3500*/  WARPGROUP.ARRIVE ;  /* 0x00000000000079c5 */ /* 0x004fcc0000000000 */
[----:B------:R-:W-:Y:S01]  /*3510*/  HGMMA.64x128x16.F32 R24, gdesc[UR8], R24, UP0, gsb0 ;  /* 0x01e00000081879f0 */ /* 0x000fe2000b800818 */
        /* <DEDUP_REMOVED lines=21> */
[----:B------:R-:W-:Y:S02]  /*3670*/  UIADD3 UR8, UR17, 0x2, URZ ;  /* 0x0000000211087890 */ /* 0x000fe4000fffe03f */
[----:B------:R-:W-:Y:S01]  /*3680*/  UIADD3 UR10, UR18, 0x2, URZ ;  /* 0x00000002120a7890 */ /* 0x000fe2000fffe03f */
[----:B------:R-:W-:Y:S01]  /*3690*/  UMOV UR9, 0x80000020 ;  /* 0x8000002000097882 */ /* 0x000fe20000000000 */
[----:B------:R-:W-:Y:S01]  /*36a0*/  UMOV UR11, 0x80000020 ;  /* 0x80000020000b7882 */ /* 0x000fe20000000000 */
[----:B------:R-:W-:-:S02]  /*36b0*/  WARPGROUP.DEPBAR.LE gsb0, 0x0 ;  /* 0x00008000000079c5 */ /* 0x000fc40000010000 */
[----:B---3--:R-:W-:-:S06]  /*36c0*/  WARPGROUP.ARRIVE ;  /* 0x00000000000079c5 */ /* 0x008fcc0000000000 */
        /* <DEDUP_REMOVED lines=58> */
[----:B------:R-:W-:Y:S01]  /*3a70*/  UMOV UR9, 0x80000020 ;  /* 0x8000002000097882 */ /* 0x000fe20000000000 */
[----:B------:R-:W-:Y:S02]  /*3a80*/  WARPGROUP.DEPBAR.LE gsb0, 0x0 ;  /* 0x00008000000079c5 */ /* 0x000fe40000010000 */
[----:B------:R-:W-:-:S07]  /*3a90*/  WARPGROUP.ARRIVE ;  /* 0x00000000000079c5 */ /* 0x000fce0000000000 */
[----:B------:R-:W-:Y:S03]  /*3aa0*/  HGMMA.64x128x16.F32 R24, gdesc[UR8], R24, gsb0 ;  /* 0x01e00000081879f0 */ /* 0x000fe60008000818 */
[----:B------:R-:W-:Y:S02]  /*3ab0*/  WARPGROUP.DEPBAR.LE gsb0, 0x0 ;  /* 0x00008000000079c5 */ /* 0x000fe40000010000 */
[----:B--2---:R-:W-:Y:S05]  /*3ac0*/  @!P2 BRA `(.L_x_21) ;  /* 0x000000000004a947 */ /* 0x004fea0003800000 */
[----:B------:R-:W-:Y:S01]  /*3ad0*/  BPT.TRAP 0x1 ;  /* 0x000000040000795c */ /* 0x000fe20000300000 */
.L_x_21:
[----:B------:R-:W-:Y:S01]  /*3ae0*/  ISETP.NE.AND P1, PT, R5, RZ, PT ;  /* 0x000000ff0500720c */ /* 0x000fe20003f25270 */
[----:B------:R-:W-:Y:S01]  /*3af0*/  UISETP.GT.U32.AND UP0, UPT, UR6, 0x1, UPT ;  /* 0x000000010600788c */ /* 0x000fe2000bf04070 */
[----:B------:R-:W-:-:S11]  /*3b00*/  MOV R0, UR5 ;  /* 0x0000000500007c02 */ /* 0x000fd60008000f00 */
[----:B------:R-:W-:-:S05]  /*3b10*/  @P1 LEA R0, R0, UR12, 0x3 ;  /* 0x0000000c00001c11 */ /* 0x000fca000f8e18ff */
[----:B------:R-:W-:-:S05]  /*3b20*/  @P1 VIADD R0, R0, 0x36048 ;  /* 0x0003604800001836 */ /* 0x000fca0000000000 */
[----:B------:R-:W-:-:S04]  /*3b30*/  @P1 PRMT R0, R6, 0x654, R0 ;  /* 0x0000065406001816 */ /* 0x000fc80000000000 */
[----:B------:R1:W-:Y:S01]  /*3b40*/  @P1 SYNCS.ARRIVE.TRANS64.RED.A1T0 RZ, [R0+URZ], RZ ;  /* 0x000000ff00ff19a7 */ /* 0x0003e2000810043f */
[----:B------:R-:W-:-:S13]  /*3b50*/  PLOP3.LUT P1, PT, PT, PT, UP0, 0x80, 0x0 ;  /* 0x000000000000781c */ /* 0x000fda0003f2f008 */
[----:B-1----:R-:W-:Y:S05]  /*3b60*/  @P1 BRA `(.L_x_22) ;  /* 0x0000000000041947 */ /* 0x002fea0003800000 */
[----:B------:R-:W-:Y:S01]  /*3b70*/  BPT.TRAP 0x1 ;  /* 0x000000040000795c */ /* 0x000fe20000300000 */
.L_x_22:
[----:B------:R-:W-:Y:S01]  /*3b80*/  UIADD3 UR4, UR4, 0x1, URZ ;  /* 0x0000000104047890 */ /* 0x000fe2000fffe03f */
[C---:B------:R-:W-:Y:S01]  /*3b90*/  ISETP.GT.AND P1, PT, R3.reuse, 0x1, PT ;  /* 0x000000010300780c */ /* 0x040fe20003f24270 */
[----:B------:R-:W-:Y:S01]  /*3ba0*/  UIADD3 UR5, UR5, 0x1, URZ ;  /* 0x0000000105057890 */ /* 0x000fe2000fffe03f */
[----:B------:R-:W-:Y:S01]  /*3bb0*/  VIADD R3, R3, 0xffffffff ;  /* 0xffffffff03037836 */ /* 0x000fe20000000000 */
[----:B------:R-:W-:Y:S02]  /*3bc0*/  UISETP.NE.AND UP0, UPT, UR4, 0x9, UPT ;  /* 0x000000090400788c */ /* 0x000fe4000bf05270 */
[----:B------:R-:W-:Y:S02]  /*3bd0*/  UISETP.NE.AND UP1, UPT, UR5, 0x9, UPT ;  /* 0x000000090500788c */ /* 0x000fe4000bf25270 */
[----:B------:R-:W-:Y:S02]  /*3be0*/  USEL UR8, URZ, 0x1, UP0 ;  /* 0x000000013f087887 */ /* 0x000fe40008000000 */
[----:B------:R-:W-:-:S02]  /*3bf0*/  USEL UR4, UR4, URZ, UP0 ;  /* 0x0000003f04047287 */ /* 0x000fc40008000000 */
[----:B------:R-:W-:Y:S02]  /*3c00*/  USEL UR5, UR5, URZ, UP1 ;  /* 0x0000003f05057287 */ /* 0x000fe40008800000 */
[----:B------:R-:W-:Y:S01]  /*3c10*/  UPLOP3.LUT UP0, UPT, UPT, UPT, UPT, 0x80, 0x0 ;  /* 0x000000000000789c */ /* 0x000fe20003f0f070 */
[----:B------:R-:W-:Y:S01]  /*3c20*/  LOP3.LUT R4, R4, UR8, RZ, 0x3c, !PT ;  /* 0x0000000804047c12 */ /* 0x000fe2000f8e3cff */
[----:B------:R-:W-:Y:S09]  /*3c30*/  @P1 BRA `(.L_x_23) ;  /* 0xffffffe800841947 */ /* 0x000ff2000383ffff */
.L_x_18:
[----:B------:R-:W-:Y:S05]  /*3c40*/  @!P0 BRA `(.L_x_24) ;  /* 0x0000000000608947 */ /* 0x000fea0003800000 */
[----:B------:R-:W-:-:S04]  /*3c50*/  ULOP3.LUT UR4, UR6, 0x1, URZ, 0xfc, !UPT ;  /* 0x0000000106047892 */ /* 0x000fc8000f8efc3f */
[----:B------:R-:W-:-:S06]  /*3c60*/  UISETP.NE.AND UP0, UPT, UR4, 0x3, UPT ;  /* 0x000000030400788c */ /* 0x000fcc000bf05270 */
[----:B------:R-:W-:-:S13]  /*3c70*/  PLOP3.LUT P0, PT, PT, PT, UP0, 0x80, 0x0 ;  /* 0x000000000000781c */ /* 0x000fda0003f0f008 */
[----:B------:R-:W-:Y:S05]  /*3c80*/  @!P0 BRA `(.L_x_25) ;  /* 0x0000000000048947 */ /* 0x000fea0003800000 */
[----:B------:R-:W-:Y:S01]  /*3c90*/  BPT.TRAP 0x1 ;  /* 0x000000040000795c */ /* 0x000fe20000300000 */
.L_x_25:
[----:B------:R-:W-:Y:S01]  /*3ca0*/  ISETP.NE.AND P0, PT, R5, RZ, PT ;  /* 0x000000ff0500720c */ /* 0x000fe20003f05270 */
[----:B------:R-:W-:-:S12]  /*3cb0*/  BSSY B0, `(.L_x_26) ;  /* 0x000000d000007945 */ /* 0x000fd80003800000 */
[----:B------:R-:W-:Y:S05]  /*3cc0*/  @!P0 BRA `(.L_x_27) ;  /* 0x00000000002c8947 */ /* 0x000fea0003800000 */
[----:B------:R-:W1:Y:S01]  /*3cd0*/  S2UR UR8, SR_CgaCtaId ;  /* 0x00000000000879c3 */ /* 0x000e620000008800 */
[----:B------:R-:W-:-:S04]  /*3ce0*/  UIMAD.WIDE.U32 UR4, UR7, 0x38e38e39, URZ ;  /* 0x38e38e39070478a5 */ /* 0x000fc8000f8e003f */
[----:B------:R-:W-:-:S03]  /*3cf0*/  USHF.R.U32.HI UR4, URZ, 0x1, UR5 ;  /* 0x000000013f047899 */ /* 0x000fc60008011605 */
[----:B------:R-:W-:Y:S01]  /*3d00*/  UMOV UR5, 0x400 ;  /* 0x0000040000057882 */ /* 0x000fe20000000000 */
[----:B------:R-:W-:Y:S02]  /*3d10*/  UIMAD UR4, UR4, -0x9, UR7 ;  /* 0xfffffff7040478a4 */ /* 0x000fe4000f8e0207 */
[----:B-1----:R-:W-:-:S04]  /*3d20*/  ULEA UR5, UR8, UR5, 0x18 ;  /* 0x0000000508057291 */ /* 0x002fc8000f8ec03f */
[----:B------:R-:W-:-:S04]  /*3d30*/  ULEA UR4, UR4, UR5, 0x3 ;  /* 0x0000000504047291 */ /* 0x000fc8000f8e183f */
[----:B------:R-:W-:-:S06]  /*3d40*/  UIADD3 UR4, UR4, 0x36048, URZ ;  /* 0x0003604804047890 */ /* 0x000fcc000fffe03f */
[----:B------:R-:W-:-:S05]  /*3d50*/  IMAD.U32 R0, RZ, RZ, UR4 ;  /* 0x00000004ff007e24 */ /* 0x000fca000f8e00ff */
[----:B------:R-:W-:-:S04]  /*3d60*/  PRMT R6, R6, 0x654, R0 ;  /* 0x0000065406067816 */ /* 0x000fc80000000000 */
[----:B------:R1:W-:Y:S03]  /*3d70*/  SYNCS.ARRIVE.TRANS64.RED.A1T0 RZ, [R6+URZ], RZ ;  /* 0x000000ff06ff79a7 */ /* 0x0003e6000810043f */
.L_x_27:
[----:B------:R-:W-:Y:S05]  /*3d80*/  BSYNC B0 ;  /* 0x0000000000007941 */ /* 0x000fea0003800000 */
.L_x_26:
[----:B------:R-:W-:-:S06]  /*3d90*/  UISETP.GT.U32.AND UP0, UPT, UR6, 0x1, UPT ;  /* 0x000000010600788c */ /* 0x000fcc000bf04070 */
[----:B------:R-:W-:-:S13]  /*3da0*/  PLOP3.LUT P0, PT, PT, PT, UP0, 0x80, 0x0 ;  /* 0x000000000000781c */ /* 0x000fda0003f0f008 */
[----:B------:R-:W-:Y:S05]  /*3db0*/  @P0 BRA `(.L_x_24) ;  /* 0x0000000000040947 */ /* 0x000fea0003800000 */
[----:B------:R-:W-:Y:S01]  /*3dc0*/  BPT.TRAP 0x1 ;  /* 0x000000040000795c */ /* 0x000fe20000300000 */
.L_x_24:
[----:B------:R-:W2:Y:S01]  /*3dd0*/  S2R R3, SR_CTAID.Y ;  /* 0x0000000000037919 */ /* 0x000ea20000002600 */
[----:B------:R-:W-:Y:S01]  /*3de0*/  LEA.HI R0, R8, R7, RZ, 0x2 ;  /* 0x0000000708007211 */ /* 0x000fe200078f10ff */
[----:B------:R-:W-:Y:S01]  /*3df0*/  ULDC.64 UR4, c[0x0][0x280] ;  /* 0x0000a00000047ab9 */ /* 0x000fe20000000a00 */
[----:B------:R-:W3:Y:S02]  /*3e00*/  S2R R4, SR_CTAID.X ;  /* 0x0000000000047919 */ /* 0x000ee40000002500 */
[--C-:B------:R-:W-:Y:S02]  /*3e10*/  SHF.R.S32.HI R14, RZ, 0x2, R0.reuse ;  /* 0x00000002ff0e7819 */ /* 0x100fe40000011400 */
[----:B------:R-:W-:Y:S02]  /*3e20*/  SHF.R.S32.HI R15, RZ, 0x1f, R0 ;  /* 0x0000001fff0f7819 */ /* 0x000fe40000011400 */
[----:B------:R-:W-:Y:S02]  /*3e30*/  LOP3.LUT R0, R0, 0x7ffffffc, RZ, 0xc0, !PT ;  /* 0x7ffffffc00007812 */ /* 0x000fe400078ec0ff */
[----:B------:R-:W-:-:S03]  /*3e40*/  LEA.HI R15, R15, R14, RZ, 0x3 ;  /* 0x0000000e0f0f7211 */ /* 0x000fc600078f18ff */
[----:B------:R-:W-:Y:S01]  /*3e50*/  IMAD.IADD R0, R7, 0x1, -R0 ;  /* 0x0000000107007824 */ /* 0x000fe200078e0a00 */
[----:B------:R-:W-:Y:S02]  /*3e60*/  LOP3.LUT R15, R15, 0xfffffff8, RZ, 0xc0, !PT ;  /* 0xfffffff80f0f7812 */ /* 0x000fe400078ec0ff */
[----:B------:R-:W-:Y:S01]  /*3e70*/  LEA.HI R7, R8, R7, RZ, 0x5 ;  /* 0x0000000708077211 */ /* 0x000fe200078f28ff */
[----:B------:R-:W-:Y:S02]  /*3e80*/  IMAD.SHL.U32 R0, R0, 0x2, RZ ;  /* 0x0000000200007824 */ /* 0x000fe400078e00ff */
[----:B------:R-:W-:-:S03]  /*3e90*/  IMAD.IADD R14, R14, 0x1, -R15 ;  /* 0x000000010e0e7824 */ /* 0x000fc600078e0a0f */
[----:B------:R-:W-:Y:S02]  /*3ea0*/  SHF.R.S32.HI R2, RZ, 0x1f, R0 ;  /* 0x0000001fff027819 */ /* 0x000fe40000011400 */
[--C-:B------:R-:W-:Y:S01]  /*3eb0*/  SHF.R.S32.HI R15, RZ, 0x1f, R14.reuse ;  /* 0x0000001fff0f7819 */ /* 0x100fe2000001140e */
[----:B--2---:R-:W-:Y:S02]  /*3ec0*/  IMAD.SHL.U32 R3, R3, 0x80, RZ ;  /* 0x0000008003037824 */ /* 0x004fe400078e00ff */
[----:B---3--:R-:W-:-:S03]  /*3ed0*/  IMAD.WIDE R12, R4, 0x100, R14 ;  /* 0x00000100040c7825 */ /* 0x008fc600078e020e */
[C---:B------:R-:W-:Y:S02]  /*3ee0*/  IADD3 R10, P1, R3.reuse, R0, RZ ;  /* 0x00000000030a7210 */ /* 0x040fe40007f3e0ff */
[C---:B------:R-:W-:Y:S02]  /*3ef0*/  ISETP.GE.AND P0, PT, R3.reuse, UR5, PT ;  /* 0x0000000503007c0c */ /* 0x040fe4000bf06270 */
[----:B------:R-:W-:Y:S02]  /*3f00*/  IADD3 R0, -R0, UR5, -R3 ;  /* 0x0000000500007c10 */ /* 0x000fe4000fffe903 */
[----:B------:R-:W-:Y:S01]  /*3f10*/  LEA.HI.X.SX32 R11, R3, R2, 0x1, P1 ;  /* 0x00000002030b7211 */ /* 0x000fe200008f0eff */
[----:B------:R-:W-:Y:S01]  /*3f20*/  IMAD.SHL.U32 R3, R4, 0x100, RZ ;  /* 0x0000010004037824 */ /* 0x000fe200078e00ff */
[----:B------:R-:W-:-:S04]  /*3f30*/  SHF.R.S32.HI R2, RZ, 0x5, R7 ;  /* 0x00000005ff027819 */ /* 0x000fc80000011407 */
[----:B------:R-:W-:Y:S01]  /*3f40*/  ISETP.GE.OR P0, PT, R3, UR4, P0 ;  /* 0x0000000403007c0c */ /* 0x000fe20008706670 */
[----:B------:R-:W-:-:S04]  /*3f50*/  IMAD.WIDE R12, R2, 0x10, R12 ;  /* 0x00000010020c7825 */ /* 0x000fc800078e020c */
[----:B------:R-:W-:-:S05]  /*3f60*/  IMAD R2, R2, -0x10, -R3 ;  /* 0xfffffff002027824 */ /* 0x000fca00078e0a03 */
[----:B------:R-:W-:-:S03]  /*3f70*/  IADD3 R14, R2, UR4, -R14 ;  /* 0x00000004020e7c10 */ /* 0x000fc6000fffe80e */
[----:B------:R-:W-:Y:S05]  /*3f80*/  @P0 EXIT ;  /* 0x000000000000094d */ /* 0x000fea0003800000 */
[----:B------:R-:W-:Y:S01]  /*3f90*/  FSETP.NEU.AND P2, PT, RZ, UR16, PT ;  /* 0x00000010ff007c0b */ /* 0x000fe2000bf4d000 */
[----:B------:R-:W-:Y:S01]  /*3fa0*/  ULDC.64 UR18, c[0x0][0x5d0] ;  /* 0x0001740000127ab9 */ /* 0x000fe20000000a00 */
[----:B------:R-:W-:Y:S01]  /*3fb0*/  ISETP.GT.AND P0, PT, R14, RZ, PT ;  /* 0x000000ff0e00720c */ /* 0x000fe20003f04270 */
[----:B------:R-:W-:Y:S01]  /*3fc0*/  IMAD R2, R13, UR18, RZ ;  /* 0x000000120d027c24 */ /* 0x000fe2000f8e02ff */
[----:B------:R-:W-:Y:S02]  /*3fd0*/  USHF.L.U64.HI UR5, UR18, 0x3, UR19 ;  /* 0x0000000312057899 */ /* 0x000fe40008010213 */
[----:B------:R-:W-:Y:S01]  /*3fe0*/  IMAD.WIDE.U32 R4, R12, UR18, R10 ;  /* 0x000000120c047c25 */ /* 0x000fe2000f8e000a */
[----:B------:R-:W-:Y:S01]  /*3ff0*/  USHF.L.U32 UR4, UR18, 0x3, URZ ;  /* 0x0000000312047899 */ /* 0x000fe2000800063f */
[----:B------:R-:W-:Y:S02]  /*4000*/  ISETP.GT.AND P1, PT, R0, RZ, P0 ;  /* 0x000000ff0000720c */ /* 0x000fe40000724270 */
[----:B------:R-:W-:-:S04]  /*4010*/  IMAD R2, R12, UR19, R2 ;  /* 0x000000130c027c24 */ /* 0x000fc8000f8e0202 */
[----:B------:R-:W-:Y:S01]  /*4020*/  IMAD.IADD R3, R5, 0x1, R2 ;  /* 0x0000000105037824 */ /* 0x000fe200078e0202 */
[----:B------:R-:W-:Y:S06]  /*4030*/  @!P2 BRA `(.L_x_28) ;  /* 0x000000b000c0a947 */ /* 0x000fec0003800000 */
[----:B------:R-:W-:Y:S01]  /*4040*/  ULDC.64 UR6, c[0x0][0x5c8] ;  /* 0x0001720000067ab9 */ /* 0x000fe20000000a00 */
[----:B------:R-:W-:Y:S01]  /*4050*/  ULDC.64 UR20, c[0x0][0x5b0] ;  /* 0x00016c0000147ab9 */ /* 0x000fe20000000a00 */
[C---:B------:R-:W-:Y:S01]  /*4060*/  LEA R2, P2, R4.reuse, UR6, 0x1 ;  /* 0x0000000604027c11 */ /* 0x040fe2000f8408ff */
[----:B-1----:R-:W-:Y:S01]  /*4070*/  IMAD R6, R13, UR20, RZ ;  /* 0x000000140d067c24 */ /* 0x002fe2000f8e02ff */
[----:B------:R-:W-:Y:S01]  /*4080*/  ULDC.64 UR22, c[0x0][0x5a8] ;  /* 0x00016a0000167ab9 */ /* 0x000fe20000000a00 */
[----:B------:R-:W2:Y:S01]  /*4090*/  LDL.LU R16, [R1] ;  /* 0x0000000001107983 */ /* 0x000ea20000300800 */
[----:B------:R-:W-:Y:S01]  /*40a0*/  LEA.HI.X R3, R4, UR7, R3, 0x1, P2 ;  /* 0x0000000704037c11 */ /* 0x000fe200090f0c03 */
[C---:B------:R-:W-:Y:S02]  /*40b0*/  IMAD R6, R12.reuse, UR21, R6 ;  /* 0x000000150c067c24 */ /* 0x040fe4000f8e0206 */
[----:B------:R-:W-:-:S04]  /*40c0*/  IMAD.WIDE.U32 R4, R12, UR20, R10 ;  /* 0x000000140c047c25 */ /* 0x000fc8000f8e000a */
[----:B------:R-:W-:Y:S01]  /*40d0*/  IMAD.IADD R5, R5, 0x1, R6 ;  /* 0x0000000105057824 */ /* 0x000fe200078e0206 */
[----:B------:R-:W-:-:S04]  /*40e0*/  LEA R8, P2, R4, UR22, 0x1 ;  /* 0x0000001604087c11 */ /* 0x000fc8000f8408ff */
[----:B------:R-:W-:-:S05]  /*40f0*/  LEA.HI.X R9, R4, UR23, R5, 0x1, P2 ;  /* 0x0000001704097c11 */ /* 0x000fca00090f0c05 */
[----:B------:R-:W3:Y:S01]  /*4100*/  @P1 LDG.E.LTC128B.U16 R15, desc[UR14][R8.64] ;  /* 0x0000000e080f1981 */ /* 0x000ee2000c1e1520 */
[----:B------:R-:W-:Y:S01]  /*4110*/  ISETP.GT.AND P2, PT, R0, 0x1, P0 ;  /* 0x000000010000780c */ /* 0x000fe20000744270 */
[----:B------:R-:W-:Y:S01]  /*4120*/  BSSY B0, `(.L_x_29) ;  /* 0x0000008000007945 */ /* 0x000fe20003800000 */
[----:B---3--:R-:W-:-:S05]  /*4130*/  HADD2.F32 R4, -RZ, R15.H0_H0 ;  /* 0x2000000fff047230 */ /* 0x008fca0000004100 */
[----:B------:R-:W-:-:S04]  /*4140*/  FMUL R4, R4, UR16 ;  /* 0x0000001004047c20 */ /* 0x000fc80008400000 */
[----:B--2---:R-:W-:-:S05]  /*4150*/  FFMA R4, R16, UR13, R4 ;  /* 0x0000000d10047c23 */ /* 0x004fca0008000004 */
[----:B------:R-:W-:-:S05]  /*4160*/  F2FP.F16.F32.PACK_AB R4, RZ, R4 ;  /* 0x00000004ff04723e */ /* 0x000fca00000000ff */
[----:B------:R1:W-:Y:S01]  /*4170*/  @P1 STG.E.U16 desc[UR14][R2.64], R4 ;  /* 0x0000000402001986 */ /* 0x0003e2000c10150e */
[----:B------:R-:W-:Y:S05]  /*4180*/  @!P2 BRA `(.L_x_30) ;  /* 0x000000000004a947 */ /* 0x000fea0003800000 */
[----:B------:R2:W5:Y:S02]  /*4190*/  LDG.E.LTC128B.U16 R15, desc[UR14][R8.64+0x2] ;  /* 0x0000020e080f7981 */ /* 0x000564000c1e1520 */
.L_x_30:
[----:B------:R-:W-:Y:S05]  /*41a0*/  BSYNC B0 ;  /* 0x0000000000007941 */ /* 0x000fea0003800000 */
.L_x_29:
[----:B------:R-:W3:Y:S01]  /*41b0*/  LDL.LU R5, [R1+0x4] ;  /* 0x0000040001057983 */ /* 0x000ee20000300800 */
[----:B-1---5:R-:W-:Y:S01]  /*41c0*/  HADD2.F32 R4, -RZ, R15.H0_H0 ;  /* 0x2000000fff047230 */ /* 0x022fe20000004100 */
[----:B------:R-:W-:Y:S02]  /*41d0*/  USHF.L.U64.HI UR11, UR20, 0x3, UR21 ;  /* 0x00000003140b7899 */ /* 0x000fe40008010215 */
[----:B------:R-:W-:Y:S01]  /*41e0*/  MOV R17, UR20 ;  /* 0x0000001400117c02 */ /* 0x000fe20008000f00 */
[----:B------:R-:W-:Y:S01]  /*41f0*/  USHF.L.U32 UR10, UR20, 0x3, URZ ;  /* 0x00000003140a7899 */ /* 0x000fe2000800063f */
[----:B------:R-:W4:Y:S01]  /*4200*/  LDL.LU R18, [R1+0x8] ;  /* 0x0000080001127983 */ /* 0x000f220000300800 */
[----:B------:R-:W-:-:S04]  /*4210*/  FMUL R4, R4, UR16 ;  /* 0x0000001004047c20 */ /* 0x000fc80008400000 */
[----:B---3--:R-:W-:-:S05]  /*4220*/  FFMA R4, R5, UR13, R4 ;  /* 0x0000000d05047c23 */ /* 0x008fca0008000004 */
[----:B------:R-:W-:-:S05]  /*4230*/  F2FP.F16.F32.PACK_AB R4, RZ, R4 ;  /* 0x00000004ff04723e */ /* 0x000fca00000000ff */
[----:B------:R1:W-:Y:S02]  /*4240*/  @P2 STG.E.U16 desc[UR14][R2.64+0x2], R4 ;  /* 0x0000020402002986 */ /* 0x0003e4000c10150e */
[----:B-1----:R-:W-:-:S03]  /*4250*/  IMAD.WIDE.U32 R4, R12, R17, UR10 ;  /* 0x0000000a0c047e25 */ /* 0x002fc6000f8e0011 */
[----:B------:R-:W-:-:S04]  /*4260*/  IADD3 R4, P1, R10, R4, RZ ;  /* 0x000000040a047210 */ /* 0x000fc80007f3e0ff */
[----:B------:R-:W-:Y:S02]  /*4270*/  IADD3.X R5, R11, R6, R5, P1, !PT ;  /* 0x000000060b057210 */ /* 0x000fe40000ffe405 */
[----:B------:R-:W-:Y:S02]  /*4280*/  ISETP.GT.AND P1, PT, R14, 0x8, PT ;  /* 0x000000080e00780c */ /* 0x000fe40003f24270 */
[----:B------:R-:W-:Y:S02]  /*4290*/  LEA R6, P3, R4, UR22, 0x1 ;  /* 0x0000001604067c11 */ /* 0x000fe4000f8608ff */
[----:B------:R-:W-:Y:S02]  /*42a0*/  ISETP.GT.AND P2, PT, R0, RZ, P1 ;  /* 0x000000ff0000720c */ /* 0x000fe40000f44270 */
[----:B------:R-:W-:-:S11]  /*42b0*/  LEA.HI.X R7, R4, UR23, R5, 0x1, P3 ;  /* 0x0000001704077c11 */ /* 0x000fd600098f0c05 */
[----:B------:R-:W3:Y:S01]  /*42c0*/  @P2 LDG.E.LTC128B.U16 R15, desc[UR14][R6.64] ;  /* 0x0000000e060f2981 */ /* 0x000ee2000c1e1520 */
[----:B------:R-:W-:Y:S01]  /*42d0*/  USHF.L.U32 UR8, UR4, 0x1, URZ ;  /* 0x0000000104087899 */ /* 0x000fe2000800063f */
[----:B------:R-:W-:Y:S01]  /*42e0*/  ISETP.GT.AND P3, PT, R0, 0x1, P1 ;  /* 0x000000010000780c */ /* 0x000fe20000f64270 */
[----:B------:R-:W-:Y:S01]  /*42f0*/  USHF.L.U64.HI UR5, UR4, 0x1, UR5 ;  /* 0x0000000104057899 */ /* 0x000fe20008010205 */
[----:B------:R-:W-:Y:S03]  /*4300*/  BSSY B0, `(.L_x_31) ;  /* 0x000000b000007945 */ /* 0x000fe60003800000 */
[----:B------:R-:W-:Y:S01]  /*4310*/  IADD3 R4, P4, R2, UR8, RZ ;  /* 0x0000000802047c10 */ /* 0x000fe2000ff9e0ff */
[----:B---3--:R-:W-:-:S05]  /*4320*/  HADD2.F32 R5, -RZ, R15.H0_H0 ;  /* 0x2000000fff057230 */ /* 0x008fca0000004100 */
[----:B------:R-:W-:-:S04]  /*4330*/  FMUL R5, R5, UR16 ;  /* 0x0000001005057c20 */ /* 0x000fc80008400000 */
[----:B----4-:R-:W-:-:S05]  /*4340*/  FFMA R5, R18, UR13, R5 ;  /* 0x0000000d12057c23 */ /* 0x010fca0008000005 */
[----:B------:R-:W-:-:S04]  /*4350*/  F2FP.F16.F32.PACK_AB R5, RZ, R5 ;  /* 0x00000005ff05723e */ /* 0x000fc800000000ff */
[----:B------:R-:W-:Y:S02]  /*4360*/  PRMT R16, R5, 0x7610, R16 ;  /* 0x0000761005107816 */ /* 0x000fe40000000010 */
[----:B------:R-:W-:-:S05]  /*4370*/  IADD3.X R5, R3, UR5, RZ, P4, !PT ;  /* 0x0000000503057c10 */ /* 0x000fca000a7fe4ff */
[----:B------:R1:W-:Y:S01]  /*4380*/  @P2 STG.E.U16 desc[UR14][R4.64], R16 ;  /* 0x0000001004002986 */ /* 0x0003e2000c10150e */
[----:B------:R-:W-:Y:S05]  /*4390*/  @!P3 BRA `(.L_x_32) ;  /* 0x000000000004b947 */ /* 0x000fea0003800000 */
[----:B------:R3:W5:Y:S02]  /*43a0*/  LDG.E.LTC128B.U16 R15, desc[UR14][R6.64+0x2] ;  /* 0x0000020e060f7981 */ /* 0x000764000c1e1520 */
.L_x_32:
[----:B------:R-:W-:Y:S05]  /*43b0*/  BSYNC B0 ;  /* 0x0000000000007941 */ /* 0x000fea0003800000 */
.L_x_31:
[----:B------:R-:W4:Y:S01]  /*43c0*/  LDL.LU R18, [R1+0xc] ;  /* 0x00000c0001127983 */ /* 0x000f220000300800 */
[----:B-1---5:R-:W-:Y:S01]  /*43d0*/  HADD2.F32 R16, -RZ, R15.H0_H0 ;  /* 0x2000000fff107230 */ /* 0x022fe20000004100 */
[----:B------:R-:W-:Y:S01]  /*43e0*/  ISETP.GT.AND P2, PT, R0, 0x8, P0 ;  /* 0x000000080000780c */ /* 0x000fe20000744270 */
[----:B------:R-:W-:Y:S03]  /*43f0*/  BSSY B0, `(.L_x_33) ;  /* 0x0000007000007945 */ /* 0x000fe60003800000 */
[----:B------:R-:W-:-:S04]  /*4400*/  FMUL R16, R16, UR16 ;  /* 0x0000001010107c20 */ /* 0x000fc80008400000 */
[----:B----4-:R-:W-:-:S05]  /*4410*/  FFMA R16, R18, UR13, R16 ;  /* 0x0000000d12107c23 */ /* 0x010fca0008000010 */
[----:B------:R-:W-:-:S05]  /*4420*/  F2FP.F16.F32.PACK_AB R16, RZ, R16 ;  /* 0x00000010ff10723e */ /* 0x000fca00000000ff */
[----:B------:R1:W-:Y:S01]  /*4430*/  @P3 STG.E.U16 desc[UR14][R4.64+0x2], R16 ;  /* 0x0000021004003986 */ /* 0x0003e2000c10150e */
[----:B------:R-:W-:Y:S05]  /*4440*/  @!P2 BRA `(.L_x_34) ;  /* 0x000000000004a947 */ /* 0x000fea0003800000 */
[----:B------:R4:W5:Y:S02]  /*4450*/  LDG.E.LTC128B.U16 R15, desc[UR14][R8.64+0x10] ;  /* 0x0000100e080f7981 */ /* 0x000964000c1e1520 */
.L_x_34:
[----:B------:R-:W-:Y:S05]  /*4460*/  BSYNC B0 ;  /* 0x0000000000007941 */ /* 0x000fea0003800000 */
.L_x_33:
[----:B------:R-:W2:Y:S01]  /*4470*/  LDL.LU R18, [R1+0x10] ;  /* 0x0000100001127983 */ /* 0x000ea20000300800 */
[----:B-1---5:R-:W-:Y:S01]  /*4480*/  HADD2.F32 R16, -RZ, R15.H0_H0 ;  /* 0x2000000fff107230 */ /* 0x022fe20000004100 */
[----:B------:R-:W-:Y:S04]  /*4490*/  BSSY B0, `(.L_x_35) ;  /* 0x0000008000007945 */ /* 0x000fe80003800000 */
[----:B------:R-:W-:-:S04]  /*44a0*/  FMUL R16, R16, UR16 ;  /* 0x0000001010107c20 */ /* 0x000fc80008400000 */
[----:B--2---:R-:W-:-:S05]  /*44b0*/  FFMA R16, R18, UR13, R16 ;  /* 0x0000000d12107c23 */ /* 0x004fca0008000010 */
[----:B------:R-:W-:-:S05]  /*44c0*/  F2FP.F16.F32.PACK_AB R16, RZ, R16 ;  /* 0x00000010ff10723e */ /* 0x000fca00000000ff */
[----:B------:R1:W-:Y:S01]  /*44d0*/  @P2 STG.E.U16 desc[UR14][R2.64+0x10], R16 ;  /* 0x0000101002002986 */ /* 0x0003e2000c10150e */
[----:B------:R-:W-:-:S13]  /*44e0*/  ISETP.GT.AND P2, PT, R0, 0x9, P0 ;  /* 0x000000090000780c */ /* 0x000fda0000744270 */
[----:B-1----:R-:W-:Y:S05]  /*44f0*/  @!P2 BRA `(.L_x_36) ;  /* 0x000000000004a947 */ /* 0x002fea0003800000 */
[----:B------:R1:W5:Y:S02]  /*4500*/  LDG.E.LTC128B.U16 R15, desc[UR14][R8.64+0x12] ;  /* 0x0000120e080f7981 */ /* 0x000364000c1e1520 */
.L_x_36:
[----:B------:R-:W-:Y:S05]  /*4510*/  BSYNC B0 ;  /* 0x0000000000007941 */ /* 0x000fea0003800000 */
.L_x_35:
[----:B------:R-:W2:Y:S01]  /*4520*/  LDL.LU R18, [R1+0x14] ;  /* 0x0000140001127983 */ /* 0x000ea20000300800 */
[----:B-----5:R-:W-:Y:S01]  /*4530*/  HADD2.F32 R16, -RZ, R15.H0_H0 ;  /* 0x2000000fff107230 */ /* 0x020fe20000004100 */
[----:B------:R-:W-:Y:S01]  /*4540*/  ISETP.GT.AND P3, PT, R0, 0x8, P1 ;  /* 0x000000080000780c */ /* 0x000fe20000f64270 */
[----:B------:R-:W-:Y:S03]  /*4550*/  BSSY B0, `(.L_x_37) ;  /* 0x0000007000007945 */ /* 0x000fe60003800000 */
[----:B------:R-:W-:-:S04]  /*4560*/  FMUL R16, R16, UR16 ;  /* 0x0000001010107c20 */ /* 0x000fc80008400000 */
[----:B--2---:R-:W-:-:S05]  /*4570*/  FFMA R16, R18, UR13, R16 ;  /* 0x0000000d12107c23 */ /* 0x004fca0008000010 */
[----:B------:R-:W-:-:S05]  /*4580*/  F2FP.F16.F32.PACK_AB R16, RZ, R16 ;  /* 0x00000010ff10723e */ /* 0x000fca00000000ff */
[----:B------:R2:W-:Y:S01]  /*4590*/  @P2 STG.E.U16 desc[UR14][R2.64+0x12], R16 ;  /* 0x0000121002002986 */ /* 0x0005e2000c10150e */
[----:B------:R-:W-:Y:S05]  /*45a0*/  @!P3 BRA `(.L_x_38) ;  /* 0x000000000004b947 */ /* 0x000fea0003800000 */
[----:B------:R0:W5:Y:S02]  /*45b0*/  LDG.E.LTC128B.U16 R15, desc[UR14][R6.64+0x10] ;  /* 0x0000100e060f7981 */ /* 0x000164000c1e1520 */
.L_x_38:
[----:B------:R-:W-:Y:S05]  /*45c0*/  BSYNC B0 ;  /* 0x0000000000007941 */ /* 0x000fea0003800000 */
.L_x_37:
[----:B------:R-:W3:Y:S01]  /*45d0*/  LDL.LU R18, [R1+0x18] ;  /* 0x0000180001127983 */ /* 0x000ee20000300800 */
[----:B--2--5:R-:W-:Y:S01]  /*45e0*/  HADD2.F32 R16, -RZ, R15.H0_H0 ;  /* 0x2000000fff107230 */ /* 0x024fe20000004100 */
[----:B------:R-:W-:Y:S01]  /*45f0*/  ISETP.GT.AND P2, PT, R0, 0x9, P1 ;  /* 0x000000090000780c */ /* 0x000fe20000f44270 */
[----:B------:R-:W-:Y:S03]  /*4600*/  BSSY B0, `(.L_x_39) ;  /* 0x0000007000007945 */ /* 0x000fe60003800000 */
[----:B------:R-:W-:-:S04]  /*4610*/  FMUL R16, R16, UR16 ;  /* 0x0000001010107c20 */ /* 0x000fc80008400000 */
[----:B---3--:R-:W-:-:S05]  /*4620*/  FFMA R16, R18, UR13, R16 ;  /* 0x0000000d12107c23 */ /* 0x008fca0008000010 */
[----:B------:R-:W-:-:S05]  /*4630*/  F2FP.F16.F32.PACK_AB R16, RZ, R16 ;  /* 0x00000010ff10723e */ /* 0x000fca00000000ff */
[----:B------:R2:W-:Y:S01]  /*4640*/  @P3 STG.E.U16 desc[UR14][R4.64+0x10], R16 ;  /* 0x0000101004003986 */ /* 0x0005e2000c10150e */
[----:B------:R-:W-:Y:S05]  /*4650*/  @!P2 BRA `(.L_x_40) ;  /* 0x000000000004a947 */ /* 0x000fea0003800000 */
[----:B------:R3:W5:Y:S02]  /*4660*/  LDG.E.LTC128B.U16 R15, desc[UR14][R6.64+0x12] ;  /* 0x0000120e060f7981 */ /* 0x000764000c1e1520 */
.L_x_40:
[----:B------:R-:W-:Y:S05]  /*4670*/  BSYNC B0 ;  /* 0x0000000000007941 */ /* 0x000fea0003800000 */
.L_x_39:
[----:B------:R-:W4:Y:S01]  /*4680*/  LDL.LU R18, [R1+0x1c] ;  /* 0x00001c0001127983 */ /* 0x000f220000300800 */
[----:B--2--5:R-:W-:Y:S01]  /*4690*/  HADD2.F32 R16, -RZ, R15.H0_H0 ;  /* 0x2000000fff107230 */ /* 0x024fe20000004100 */
        /* <DEDUP_REMOVED lines=8> */
.L_x_42:
[----:B------:R-:W-:Y:S05]  /*4720*/  BSYNC B0 ;  /* 0x0000000000007941 */ /* 0x000fea0003800000 */
.L_x_41:
        /* <DEDUP_REMOVED lines=10> */
.L_x_44:
[----:B------:R-:W-:Y:S05]  /*47d0*/  BSYNC B0 ;  /* 0x0000000000007941 */ /* 0x000fea0003800000 */
.L_x_43:
        /* <DEDUP_REMOVED lines=10> */
.L_x_46:
[----:B------:R-:W-:Y:S05]  /*4880*/  BSYNC B0 ;  /* 0x0000000000007941 */ /* 0x000fea0003800000 */
.L_x_45:
        /* <DEDUP_REMOVED lines=10> */
.L_x_48:
[----:B------:R-:W-:Y:S05]  /*4930*/  BSYNC B0 ;  /* 0x0000000000007941 */ /* 0x000fea0003800000 */
.L_x_47:
        /* <DEDUP_REMOVED lines=10> */
.L_x_50:
[----:B------:R-:W-:Y:S05]  /*49e0*/  BSYNC B0 ;  /* 0x0000000000007941 */ /* 0x000fea0003800000 */
.L_x_49:
        /* <DEDUP_REMOVED lines=10> */
.L_x_52:
[----:B------:R-:W-:Y:S05]  /*4a90*/  BSYNC B0 ;  /* 0x0000000000007941 */ /* 0x000fea0003800000 */
.L_x_51:
        /* <DEDUP_REMOVED lines=10> */
.L_x_54:
[----:B------:R-:W-:Y:S05]  /*4b40*/  BSYNC B0 ;  /* 0x0000000000007941 */ /* 0x000fea0003800000 */
.L_x_53:
        /* <DEDUP_REMOVED lines=10> */
.L_x_56:
[----:B------:R-:W-:Y:S05]  /*4bf0*/  BSYNC B0 ;  /* 0x0000000000007941 */ /* 0x000fea0003800000 */
.L_x_55:
        /* <DEDUP_REMOVED lines=10> */
.L_x_58:
[----:B------:R-:W-:Y:S05]  /*4ca0*/  BSYNC B0 ;  /* 0x0000000000007941 */ /* 0x000fea0003800000 */
.L_x_57:
        /* <DEDUP_REMOVED lines=10> */
.L_x_60:
[----:B------:R-:W-:Y:S05]  /*4d50*/  BSYNC B0 ;  /* 0x0000000000007941 */ /* 0x000fea0003800000 */
.L_x_59:
        /* <DEDUP_REMOVED lines=10> */
.L_x_62:
[----:B------:R-:W-:Y:S05]  /*4e00*/  BSYNC B0 ;  /* 0x0000000000007941 */ /* 0x000fea0003800000 */
.L_x_61:
        /* <DEDUP_REMOVED lines=10> */
.L_x_64:
[----:B------:R-:W-:Y:S05]  /*4eb0*/  BSYNC B0 ;  /* 0x0000000000007941 */ /* 0x000fea0003800000 */
.L_x_63:
        /* <DEDUP_REMOVED lines=10> */
.L_x_66:
[----:B------:R-:W-:Y:S05]  /*4f60*/  BSYNC B0 ;  /* 0x0000000000007941 */ /* 0x000fea0003800000 */
.L_x_65:
        /* <DEDUP_REMOVED lines=10> */
.L_x_68:
[----:B------:R-:W-:Y:S05]  /*5010*/  BSYNC B0 ;  /* 0x0000000000007941 */ /* 0x000fea0003800000 */
.L_x_67:
        /* <DEDUP_REMOVED lines=10> */
.L_x_70:
[----:B------:R-:W-:Y:S05]  /*50c0*/  BSYNC B0 ;  /* 0x0000000000007941 */ /* 0x000fea0003800000 */
.L_x_69:
        /* <DEDUP_REMOVED lines=10> */
.L_x_72:
[----:B------:R-:W-:Y:S05]  /*5170*/  BSYNC B0 ;  /* 0x0000000000007941 */ /* 0x000fea0003800000 */
.L_x_71:
        /* <DEDUP_REMOVED lines=10> */
.L_x_74:
[----:B------:R-:W-:Y:S05]  /*5220*/  BSYNC B0 ;  /* 0x0000000000007941 */ /* 0x000fea0003800000 */
.L_x_73:
        /* <DEDUP_REMOVED lines=10> */
.L_x_76:
[----:B------:R-:W-:Y:S05]  /*52d0*/  BSYNC B0 ;  /* 0x0000000000007941 */ /* 0x000fea0003800000 */
.L_x_75:
        /* <DEDUP_REMOVED lines=10> */
.L_x_78:
[----:B------:R-:W-:Y:S05]  /*5380*/  BSYNC B0 ;  /* 0x0000000000007941 */ /* 0x000fea0003800000 */
.L_x_77:
        /* <DEDUP_REMOVED lines=10> */
.L_x_80:
[----:B------:R-:W-:Y:S05]  /*5430*/  BSYNC B0 ;  /* 0x0000000000007941 */ /* 0x000fea0003800000 */
.L_x_79:
        /* <DEDUP_REMOVED lines=10> */
.L_x_82:
[----:B------:R-:W-:Y:S05]  /*54e0*/  BSYNC B0 ;  /* 0x0000000000007941 */ /* 0x000fea0003800000 */
.L_x_81:
        /* <DEDUP_REMOVED lines=10> */
.L_x_84:
[----:B------:R-:W-:Y:S05]  /*5590*/  BSYNC B0 ;  /* 0x0000000000007941 */ /* 0x000fea0003800000 */
.L_x_83:
        /* <DEDUP_REMOVED lines=10> */
.L_x_86:
[----:B------:R-:W-:Y:S05]  /*5640*/  BSYNC B0 ;  /* 0x0000000000007941 */ /* 0x000fea0003800000 */
.L_x_85:
        /* <DEDUP_REMOVED lines=10> */
.L_x_88:
[----:B------:R-:W-:Y:S05]  /*56f0*/  BSYNC B0 ;  /* 0x0000000000007941 */ /* 0x000fea0003800000 */
.L_x_87:
        /* <DEDUP_REMOVED lines=10> */
.L_x_90:
[----:B------:R-:W-:Y:S05]  /*57a0*/  BSYNC B0 ;  /* 0x0000000000007941 */ /* 0x000fea0003800000 */
.L_x_89:
        /* <DEDUP_REMOVED lines=10> */
.L_x_92:
[----:B------:R-:W-:Y:S05]  /*5850*/  BSYNC B0 ;  /* 0x0000000000007941 */ /* 0x000fea0003800000 */
.L_x_91:
        /* <DEDUP_REMOVED lines=10> */
.L_x_94:
[----:B------:R-:W-:Y:S05]  /*5900*/  BSYNC B0 ;  /* 0x0000000000007941 */ /* 0x000fea0003800000 */
.L_x_93:
        /* <DEDUP_REMOVED lines=10> */
.L_x_96:
[----:B------:R-:W-:Y:S05]  /*59b0*/  BSYNC B0 ;  /* 0x0000000000007941 */ /* 0x000fea0003800000 */
.L_x_95:
        /* <DEDUP_REMOVED lines=10> */
.L_x_98:
[----:B------:R-:W-:Y:S05]  /*5a60*/  BSYNC B0 ;  /* 0x0000000000007941 */ /* 0x000fea0003800000 */
.L_x_97:
        /* <DEDUP_REMOVED lines=10> */
.L_x_100:
[----:B------:R-:W-:Y:S05]  /*5b10*/  BSYNC B0 ;  /* 0x0000000000007941 */ /* 0x000fea0003800000 */
.L_x_99:
        /* <DEDUP_REMOVED lines=10> */
.L_x_102:
[----:B------:R-:W-:Y:S05]  /*5bc0*/  BSYNC B0 ;  /* 0x0000000000007941 */ /* 0x000fea0003800000 */
.L_x_101:
        /* <DEDUP_REMOVED lines=10> */
.L_x_104:
[----:B------:R-:W-:Y:S05]  /*5c70*/  BSYNC B0 ;  /* 0x0000000000007941 */ /* 0x000fea0003800000 */
.L_x_103:
        /* <DEDUP_REMOVED lines=10> */
.L_x_106:
[----:B------:R-:W-:Y:S05]  /*5d20*/  BSYNC B0 ;  /* 0x0000000000007941 */ /* 0x000fea0003800000 */
.L_x_105:
        /* <DEDUP_REMOVED lines=10> */
.L_x_108:
[----:B------:R-:W-:Y:S05]  /*5dd0*/  BSYNC B0 ;  /* 0x0000000000007941 */ /* 0x000fea0003800000 */
.L_x_107:
        /* <DEDUP_REMOVED lines=10> */
.L_x_110:
[----:B------:R-:W-:Y:S05]  /*5e80*/  BSYNC B0 ;  /* 0x0000000000007941 */ /* 0x000fea0003800000 */
.L_x_109:
        /* <DEDUP_REMOVED lines=10> */
.L_x_112:
[----:B------:R-:W-:Y:S05]  /*5f30*/  BSYNC B0 ;  /* 0x0000000000007941 */ /* 0x000fea0003800000 */
.L_x_111:
        /* <DEDUP_REMOVED lines=10> */
.L_x_114:
[----:B------:R-:W-:Y:S05]  /*5fe0*/  BSYNC B0 ;  /* 0x0000000000007941 */ /* 0x000fea0003800000 */
.L_x_113:
        /* <DEDUP_REMOVED lines=10> */
.L_x_116:
[----:B------:R-:W-:Y:S05]  /*6090*/  BSYNC B0 ;  /* 0x0000000000007941 */ /* 0x000fea0003800000 */
.L_x_115:
        /* <DEDUP_REMOVED lines=10> */
.L_x_118:
[----:B------:R-:W-:Y:S05]  /*6140*/  BSYNC B0 ;  /* 0x0000000000007941 */ /* 0x000fea0003800000 */
.L_x_117:
        /* <DEDUP_REMOVED lines=10> */
.L_x_120:
[----:B------:R-:W-:Y:S05]  /*61f0*/  BSYNC B0 ;  /* 0x0000000000007941 */ /* 0x000fea0003800000 */
.L_x_119:
        /* <DEDUP_REMOVED lines=10> */
.L_x_122:
[----:B------:R-:W-:Y:S05]  /*62a0*/  BSYNC B0 ;  /* 0x0000000000007941 */ /* 0x000fea0003800000 */
.L_x_121:
        /* <DEDUP_REMOVED lines=10> */
.L_x_124:
[----:B------:R-:W-:Y:S05]  /*6350*/  BSYNC B0 ;  /* 0x0000000000007941 */ /* 0x000fea0003800000 */
.L_x_123:
        /* <DEDUP_REMOVED lines=10> */
.L_x_126:
[----:B------:R-:W-:Y:S05]  /*6400*/  BSYNC B0 ;  /* 0x0000000000007941 */ /* 0x000fea0003800000 */
.L_x_125:
        /* <DEDUP_REMOVED lines=10> */
.L_x_128:
[----:B------:R-:W-:Y:S05]  /*64b0*/  BSYNC B0 ;  /* 0x0000000000007941 */ /* 0x000fea0003800000 */
.L_x_127:
        /* <DEDUP_REMOVED lines=10> */
.L_x_130:
[----:B------:R-:W-:Y:S05]  /*6560*/  BSYNC B0 ;  /* 0x0000000000007941 */ /* 0x000fea0003800000 */
.L_x_129:
        /* <DEDUP_REMOVED lines=10> */
.L_x_132:
[----:B------:R-:W-:Y:S05]  /*6610*/  BSYNC B0 ;  /* 0x0000000000007941 */ /* 0x000fea0003800000 */
.L_x_131:
        /* <DEDUP_REMOVED lines=10> */
.L_x_134:
[----:B------:R-:W-:Y:S05]  /*66c0*/  BSYNC B0 ;  /* 0x0000000000007941 */ /* 0x000fea0003800000 */
.L_x_133:
        /* <DEDUP_REMOVED lines=10> */
.L_x_136:
[----:B------:R-:W-:Y:S05]  /*6770*/  BSYNC B0 ;  /* 0x0000000000007941 */ /* 0x000fea0003800000 */
.L_x_135:
        /* <DEDUP_REMOVED lines=10> */
.L_x_138:
[----:B------:R-:W-:Y:S05]  /*6820*/  BSYNC B0 ;  /* 0x0000000000007941 */ /* 0x000fea0003800000 */
.L_x_137:
        /* <DEDUP_REMOVED lines=10> */
.L_x_140:
[----:B------:R-:W-:Y:S05]  /*68d0*/  BSYNC B0 ;  /* 0x0000000000007941 */ /* 0x000fea0003800000 */
.L_x_139:
        /* <DEDUP_REMOVED lines=10> */
.L_x_142:
[----:B------:R-:W-:Y:S05]  /*6980*/  BSYNC B0 ;  /* 0x0000000000007941 */ /* 0x000fea0003800000 */
.L_x_141:
        /* <DEDUP_REMOVED lines=10> */
.L_x_144:
[----:B------:R-:W-:Y:S05]  /*6a30*/  BSYNC B0 ;  /* 0x0000000000007941 */ /* 0x000fea0003800000 */
.L_x_143:
        /* <DEDUP_REMOVED lines=10> */
.L_x_146:
[----:B------:R-:W-:Y:S05]  /*6ae0*/  BSYNC B0 ;  /* 0x0000000000007941 */ /* 0x000fea0003800000 */
.L_x_145:
        /* <DEDUP_REMOVED lines=10> */
.L_x_148:
[----:B------:R-:W-:Y:S05]  /*6b90*/  BSYNC B0 ;  /* 0x0000000000007941 */ /* 0x000fea0003800000 */
.L_x_147:
[----:B-1-34-:R-:W3:Y:S01]  /*6ba0*/  LDL.LU R9, [R1+0xf4] ;  /* 0x0000f40001097983 */ /* 0x01aee20000300800 */
[----:B-----5:R-:W-:Y:S01]  /*6bb0*/  HADD2.F32 R8, -RZ, R15.H0_H0 ;  /* 0x2000000fff087230 */ /* 0x020fe20000004100 */
        /* <DEDUP_REMOVED lines=8> */
.L_x_150:
[----:B------:R-:W-:Y:S05]  /*6c40*/  BSYNC B0 ;  /* 0x0000000000007941 */ /* 0x000fea0003800000 */
.L_x_149:
[----:B------:R-:W4:Y:S01]  /*6c50*/  LDL.LU R9, [R1+0xf8] ;  /* 0x0000f80001097983 */ /* 0x000f220000300800 */
[----:B-1---5:R-:W-:Y:S01]  /*6c60*/  HADD2.F32 R8, -RZ, R15.H0_H0 ;  /* 0x2000000fff087230 */ /* 0x022fe20000004100 */
[----:B------:R-:W-:Y:S01]  /*6c70*/  ISETP.GT.AND P1, PT, R0, 0x79, P1 ;  /* 0x000000790000780c */ /* 0x000fe20000f24270 */
[----:B------:R-:W-:Y:S01]  /*6c80*/  BSSY B0, `(.L_x_151) ;  /* 0x0000008000007945 */ /* 0x000fe20003800000 */
[----:B------:R-:W-:Y:S02]  /*6c90*/  IADD3 R18, P0, R12, 0x40, RZ ;  /* 0x000000400c127810 */ /* 0x000fe40007f1e0ff */
[----:B------:R-:W-:-:S04]  /*6ca0*/  FMUL R8, R8, UR16 ;  /* 0x0000001008087c20 */ /* 0x000fc80008400000 */
[----:B----4-:R-:W-:-:S05]  /*6cb0*/  FFMA R8, R9, UR13, R8 ;  /* 0x0000000d09087c23 */ /* 0x010fca0008000008 */
[----:B------:R-:W-:-:S05]  /*6cc0*/  F2FP.F16.F32.PACK_AB R8, RZ, R8 ;  /* 0x00000008ff08723e */ /* 0x000fca00000000ff */
[----:B------:R1:W-:Y:S01]  /*6cd0*/  @P2 STG.E.U16 desc[UR14][R4.64+0xf0], R8 ;  /* 0x0000f00804002986 */ /* 0x0003e2000c10150e */
[----:B------:R-:W-:Y:S05]  /*6ce0*/  @!P1 BRA `(.L_x_152) ;  /* 0x0000000000049947 */ /* 0x000fea0003800000 */
[----:B------:R4:W5:Y:S02]  /*6cf0*/  LDG.E.LTC128B.U16 R15, desc[UR14][R6.64+0xf2] ;  /* 0x0000f20e060f7981 */ /* 0x000964000c1e1520 */
.L_x_152:
[----:B------:R-:W-:Y:S05]  /*6d00*/  BSYNC B0 ;  /* 0x0000000000007941 */ /* 0x000fea0003800000 */
.L_x_151:
[----:B-1----:R-:W2:Y:S01]  /*6d10*/  LDL.LU R8, [R1+0xfc] ;  /* 0x0000fc0001087983 */ /* 0x002ea20000300800 */
[----:B0--345:R-:W-:Y:S02]  /*6d20*/  HADD2.F32 R6, -RZ, R15.H0_H0 ;  /* 0x2000000fff067230 */ /* 0x039fe40000004100 */
[----:B------:R-:W-:Y:S01]  /*6d30*/  IMAD.X R7, RZ, RZ, R13, P0 ;  /* 0x000000ffff077224 */ /* 0x000fe200000e060d */
[----:B------:R-:W-:Y:S02]  /*6d40*/  ISETP.GT.AND P0, PT, R14, 0x40, PT ;  /* 0x000000400e00780c */ /* 0x000fe40003f04270 */
[----:B------:R-:W-:Y:S01]  /*6d50*/  FMUL R6, R6, UR16 ;  /* 0x0000001006067c20 */ /* 0x000fe20008400000 */
[----:B------:R-:W-:Y:S01]  /*6d60*/  IMAD R7, R7, UR20, RZ ;  /* 0x0000001407077c24 */ /* 0x000fe2000f8e02ff */
[----:B------:R-:W-:-:S03]  /*6d70*/  ISETP.GT.AND P3, PT, R0, RZ, P0 ;  /* 0x000000ff0000720c */ /* 0x000fc60000764270 */
[----:B------:R-:W-:Y:S02]  /*6d80*/  IMAD R19, R18, UR21, R7 ;  /* 0x0000001512137c24 */ /* 0x000fe4000f8e0207 */
[----:B--2---:R-:W-:Y:S01]  /*6d90*/  FFMA R6, R8, UR13, R6 ;  /* 0x0000000d08067c23 */ /* 0x004fe20008000006 */
[----:B------:R-:W-:-:S04]  /*6da0*/  IMAD.WIDE.U32 R8, R18, UR20, R10 ;  /* 0x0000001412087c25 */ /* 0x000fc8000f8e000a */
[----:B------:R-:W-:Y:S01]  /*6db0*/  F2FP.F16.F32.PACK_AB R16, RZ, R6 ;  /* 0x00000006ff10723e */ /* 0x000fe200000000ff */
[----:B------:R-:W-:Y:S01]  /*6dc0*/  IMAD.IADD R7, R9, 0x1, R19 ;  /* 0x0000000109077824 */ /* 0x000fe200078e0213 */
[----:B------:R-:W-:-:S03]  /*6dd0*/  LEA R6, P2, R8, UR22, 0x1 ;  /* 0x0000001608067c11 */ /* 0x000fc6000f8408ff */
[----:B------:R0:W-:Y:S01]  /*6de0*/  @P1 STG.E.U16 desc[UR14][R4.64+0xf2], R16 ;  /* 0x0000f21004001986 */ /* 0x0001e2000c10150e */
[----:B------:R-:W-:-:S05]  /*6df0*/  LEA.HI.X R7, R8, UR23, R7, 0x1, P2 ;  /* 0x0000001708077c11 */ /* 0x000fca00090f0c07 */
[----:B------:R-:W2:Y:S01]  /*6e00*/  @P3 LDG.E.LTC128B.U16 R15, desc[UR14][R6.64] ;  /* 0x0000000e060f3981 */ /* 0x000ea2000c1e1520 */
[----:B------:R-:W-:Y:S01]  /*6e10*/  USHF.L.U32 UR6, UR18, 0x6, URZ ;  /* 0x0000000612067899 */ /* 0x000fe2000800063f */
[----:B------:R-:W-:Y:S01]  /*6e20*/  ISETP.GT.AND P2, PT, R0, 0x1, P0 ;  /* 0x000000010000780c */ /* 0x000fe20000744270 */
[----:B------:R-:W-:Y:S01]  /*6e30*/  USHF.L.U64.HI UR4, UR18, 0x6, UR19 ;  /* 0x0000000612047899 */ /* 0x000fe20008010213 */
[----:B------:R-:W-:Y:S01]  /*6e40*/  BSSY B0, `(.L_x_153) ;  /* 0x000000c000007945 */ /* 0x000fe20003800000 */
[----:B------:R-:W-:Y:S02]  /*6e50*/  USHF.L.U32 UR7, UR6, 0x1, URZ ;  /* 0x0000000106077899 */ /* 0x000fe4000800063f */
[----:B------:R-:W-:Y:S01]  /*6e60*/  USHF.L.U64.HI UR4, UR6, 0x1, UR4 ;  /* 0x0000000106047899 */ /* 0x000fe20008010204 */
[----:B--2---:R-:W-:-:S05]  /*6e70*/  HADD2.F32 R8, -RZ, R15.H0_H0 ;  /* 0x2000000fff087230 */ /* 0x004fca0000004100 */
[----:B------:R-:W-:Y:S01]  /*6e80*/  FMUL R9, R8, UR16 ;  /* 0x0000001008097c20 */ /* 0x000fe20008400000 */
[----:B------:R-:W-:-:S03]  /*6e90*/  IADD3 R8, P1, R2, UR7, RZ ;  /* 0x0000000702087c10 */ /* 0x000fc6000ff3e0ff */
[----:B------:R-:W-:-:S05]  /*6ea0*/  FFMA R9, R152, UR13, R9 ;  /* 0x0000000d98097c23 */ /* 0x000fca0008000009 */
[----:B0-----:R-:W-:Y:S02]  /*6eb0*/  F2FP.F16.F32.PACK_AB R5, RZ, R9 ;  /* 0x00000009ff05723e */ /* 0x001fe400000000ff */
[----:B------:R-:W-:-:S05]  /*6ec0*/  IADD3.X R9, R3, UR4, RZ, P1, !PT ;  /* 0x0000000403097c10 */ /* 0x000fca0008ffe4ff */
[----:B------:R0:W-:Y:S01]  /*6ed0*/  @P3 STG.E.U16 desc[UR14][R8.64], R5 ;  /* 0x0000000508003986 */ /* 0x0001e2000c10150e */
[----:B------:R-:W-:Y:S05]  /*6ee0*/  @!P2 BRA `(.L_x_154) ;  /* 0x000000000004a947 */ /* 0x000fea0003800000 */
[----:B------:R1:W5:Y:S02]  /*6ef0*/  LDG.E.LTC128B.U16 R15, desc[UR14][R6.64+0x2] ;  /* 0x0000020e060f7981 */ /* 0x000364000c1e1520 */
.L_x_154:
[----:B------:R-:W-:Y:S05]  /*6f00*/  BSYNC B0 ;  /* 0x0000000000007941 */ /* 0x000fea0003800000 */
.L_x_153:
[----:B-----5:R-:W-:Y:S01]  /*6f10*/  HADD2.F32 R16, -RZ, R15.H0_H0 ;  /* 0x2000000fff107230 */ /* 0x020fe20000004100 */
[----:B------:R-:W-:Y:S01]  /*6f20*/  ISETP.GT.AND P1, PT, R14, 0x48, PT ;  /* 0x000000480e00780c */ /* 0x000fe20003f24270 */
[----:B0-----:R-:W-:Y:S01]  /*6f30*/  IMAD.WIDE.U32 R4, R18, R17, UR10 ;  /* 0x0000000a12047e25 */ /* 0x001fe2000f8e0011 */
[----:B------:R-:W-:Y:S03]  /*6f40*/  BSSY B0, `(.L_x_155) ;  /* 0x000000c000007945 */ /* 0x000fe60003800000 */
[----:B------:R-:W-:Y:S01]  /*6f50*/  FMUL R16, R16, UR16 ;  /* 0x0000001010107c20 */ /* 0x000fe20008400000 */
[----:B------:R-:W-:-:S03]  /*6f60*/  IADD3 R18, P3, R10, R4, RZ ;  /* 0x000000040a127210 */ /* 0x000fc60007f7e0ff */
[----:B------:R-:W-:Y:S01]  /*6f70*/  FFMA R16, R153, UR13, R16 ;  /* 0x0000000d99107c23 */ /* 0x000fe20008000010 */
[----:B------:R-:W-:Y:S02]  /*6f80*/  IADD3.X R5, R11, R19, R5, P3, !PT ;  /* 0x000000130b057210 */ /* 0x000fe40001ffe405 */
[----:B------:R-:W-:Y:S02]  /*6f90*/  ISETP.GT.AND P3, PT, R0, RZ, P1 ;  /* 0x000000ff0000720c */ /* 0x000fe40000f64270 */
[----:B------:R-:W-:Y:S02]  /*6fa0*/  F2FP.F16.F32.PACK_AB R16, RZ, R16 ;  /* 0x00000010ff10723e */ /* 0x000fe400000000ff */
[----:B------:R-:W-:-:S03]  /*6fb0*/  LEA R4, P4, R18, UR22, 0x1 ;  /* 0x0000001612047c11 */ /* 0x000fc6000f8808ff */
[----:B------:R0:W-:Y:S01]  /*6fc0*/  @P2 STG.E.U16 desc[UR14][R8.64+0x2], R16 ;  /* 0x0000021008002986 */ /* 0x0001e2000c10150e */
[----:B------:R-:W-:-:S05]  /*6fd0*/  LEA.HI.X R5, R18, UR23, R5, 0x1, P4 ;  /* 0x0000001712057c11 */ /* 0x000fca000a0f0c05 */
[----:B------:R-:W-:Y:S05]  /*6fe0*/  @!P3 BRA `(.L_x_156) ;  /* 0x000000000004b947 */ /* 0x000fea0003800000 */
[----:B------:R2:W5:Y:S02]  /*6ff0*/  LDG.E.LTC128B.U16 R15, desc[UR14][R4.64] ;  /* 0x0000000e040f7981 */ /* 0x000564000c1e1520 */
.L_x_156:
[----:B------:R-:W-:Y:S05]  /*7000*/  BSYNC B0 ;  /* 0x0000000000007941 */ /* 0x000fea0003800000 */
.L_x_155:
[----:B0----5:R-:W-:Y:S01]  /*7010*/  HADD2.F32 R16, -RZ, R15.H0_H0 ;  /* 0x2000000fff107230 */ /* 0x021fe20000004100 */
[----:B------:R-:W-:Y:S01]  /*7020*/  IADD3 R18, P4, R8, UR8, RZ ;  /* 0x0000000808127c10 */ /* 0x000fe2000ff9e0ff */
[----:B------:R-:W-:Y:S01]  /*7030*/  BSSY B0, `(.L_x_157) ;  /* 0x0000009000007945 */ /* 0x000fe20003800000 */
[----:B------:R-:W-:Y:S02]  /*7040*/  ISETP.GT.AND P2, PT, R0, 0x1, P1 ;  /* 0x000000010000780c */ /* 0x000fe40000f44270 */
[----:B------:R-:W-:-:S04]  /*7050*/  FMUL R19, R16, UR16 ;  /* 0x0000001010137c20 */ /* 0x000fc80008400000 */
[----:B------:R-:W-:-:S05]  /*7060*/  FFMA R19, R154, UR13, R19 ;  /* 0x0000000d9a137c23 */ /* 0x000fca0008000013 */
[----:B------:R-:W-:Y:S02]  /*7070*/  F2FP.F16.F32.PACK_AB R16, RZ, R19 ;  /* 0x00000013ff10723e */ /* 0x000fe400000000ff */
[----:B------:R-:W-:-:S05]  /*7080*/  IADD3.X R19, R9, UR5, RZ, P4, !PT ;  /* 0x0000000509137c10 */ /* 0x000fca000a7fe4ff */
[----:B------:R0:W-:Y:S01]  /*7090*/  @P3 STG.E.U16 desc[UR14][R18.64], R16 ;  /* 0x0000001012003986 */ /* 0x0001e2000c10150e */
[----:B------:R-:W-:Y:S05]  /*70a0*/  @!P2 BRA `(.L_x_158) ;  /* 0x000000000004a947 */ /* 0x000fea0003800000 */
[----:B------:R3:W5:Y:S02]  /*70b0*/  LDG.E.LTC128B.U16 R15, desc[UR14][R4.64+0x2] ;  /* 0x0000020e040f7981 */ /* 0x000764000c1e1520 */
.L_x_158:
[----:B------:R-:W-:Y:S05]  /*70c0*/  BSYNC B0 ;  /* 0x0000000000007941 */ /* 0x000fea0003800000 */
.L_x_157:
[----:B0----5:R-:W-:Y:S01]  /*70d0*/  HADD2.F32 R16, -RZ, R15.H0_H0 ;  /* 0x2000000fff107230 */ /* 0x021fe20000004100 */
[----:B------:R-:W-:Y:S01]  /*70e0*/  ISETP.GT.AND P3, PT, R0, 0x8, P0 ;  /* 0x000000080000780c */ /* 0x000fe20000764270 */
[----:B------:R-:W-:Y:S03]  /*70f0*/  BSSY B0, `(.L_x_159) ;  /* 0x0000007000007945 */ /* 0x000fe60003800000 */
[----:B------:R-:W-:-:S04]  /*7100*/  FMUL R16, R16, UR16 ;  /* 0x0000001010107c20 */ /* 0x000fc80008400000 */
[----:B------:R-:W-:-:S05]  /*7110*/  FFMA R16, R155, UR13, R16 ;  /* 0x0000000d9b107c23 */ /* 0x000fca0008000010 */
[----:B------:R-:W-:-:S05]  /*7120*/  F2FP.F16.F32.PACK_AB R16, RZ, R16 ;  /* 0x00000010ff10723e */ /* 0x000fca00000000ff */
[----:B------:R0:W-:Y:S01]  /*7130*/  @P2 STG.E.U16 desc[UR14][R18.64+0x2], R16 ;  /* 0x0000021012002986 */ /* 0x0001e2000c10150e */
[----:B------:R-:W-:Y:S05]  /*7140*/  @!P3 BRA `(.L_x_160) ;  /* 0x000000000004b947 */ /* 0x000fea0003800000 */
[----:B------:R4:W5:Y:S02]  /*7150*/  LDG.E.LTC128B.U16 R15, desc[UR14][R6.64+0x10] ;  /* 0x0000100e060f7981 */ /* 0x000964000c1e1520 */
.L_x_160:
[----:B------:R-:W-:Y:S05]  /*7160*/  BSYNC B0 ;  /* 0x0000000000007941 */ /* 0x000fea0003800000 */
.L_x_159:
        /* <DEDUP_REMOVED lines=9> */
.L_x_162:
[----:B------:R-:W-:Y:S05]  /*7200*/  BSYNC B0 ;  /* 0x0000000000007941 */ /* 0x000fea0003800000 */
.L_x_161:
[----:B-----5:R-:W-:Y:S01]  /*7210*/  HADD2.F32 R16, -RZ, R15.H0_H0 ;  /* 0x2000000fff107230 */ /* 0x020fe20000004100 */
        /* <DEDUP_REMOVED lines=8> */
.L_x_164:
[----:B------:R-:W-:Y:S05]  /*72a0*/  BSYNC B0 ;  /* 0x0000000000007941 */ /* 0x000fea0003800000 */
.L_x_163:
[----:B0----5:R-:W-:Y:S01]  /*72b0*/  HADD2.F32 R16, -RZ, R15.H0_H0 ;  /* 0x2000000fff107230 */ /* 0x021fe20000004100 */
[----:B------:R-:W-:Y:S01]  /*72c0*/  ISETP.GT.AND P2, PT, R0, 0x9, P1 ;  /* 0x000000090000780c */ /* 0x000fe20000f44270 */
[----:B------:R-:W-:Y:S01]  /*72d0*/  IMAD.U32 R21, RZ, RZ, UR8 ;  /* 0x00000008ff157e24 */ /* 0x000fe2000f8e00ff */
[----:B------:R-:W-:Y:S01]  /*72e0*/  BSSY B0, `(.L_x_165) ;  /* 0x000000a000007945 */ /* 0x000fe20003800000 */
[----:B------:R-:W-:Y:S02]  /*72f0*/  IMAD.U32 R23, RZ, RZ, UR5 ;  /* 0x00000005ff177e24 */ /* 0x000fe4000f8e00ff */
[----:B------:R-:W-:Y:S01]  /*7300*/  FMUL R19, R16, UR16 ;  /* 0x0000001010137c20 */ /* 0x000fe20008400000 */
[----:B------:R-:W-:-:S03]  /*7310*/  IADD3 R18, P4, P5, R21, UR7, R2 ;  /* 0x0000000715127c10 */ /* 0x000fc6000fd9e002 */
[----:B------:R-:W-:-:S05]  /*7320*/  FFMA R19, R158, UR13, R19 ;  /* 0x0000000d9e137c23 */ /* 0x000fca0008000013 */
[----:B------:R-:W-:Y:S02]  /*7330*/  F2FP.F16.F32.PACK_AB R16, RZ, R19 ;  /* 0x00000013ff10723e */ /* 0x000fe400000000ff */
[----:B------:R-:W-:-:S05]  /*7340*/  IADD3.X R19, R23, UR4, R3, P4, P5 ;  /* 0x0000000417137c10 */ /* 0x000fca000a7ea403 */
[----:B------:R0:W-:Y:S01]  /*7350*/  @P3 STG.E.U16 desc[UR14][R18.64+0x10], R16 ;  /* 0x0000101012003986 */ /* 0x0001e2000c10150e */
[----:B------:R-:W-:Y:S05]  /*7360*/  @!P2 BRA `(.L_x_166) ;  /* 0x000000000004a947 */ /* 0x000fea0003800000 */
[----:B------:R0:W5:Y:S02]  /*7370*/  LDG.E.LTC128B.U16 R15, desc[UR14][R4.64+0x12] ;  /* 0x0000120e040f7981 */ /* 0x000164000c1e1520 */
.L_x_166:
[----:B------:R-:W-:Y:S05]  /*7380*/  BSYNC B0 ;  /* 0x0000000000007941 */ /* 0x000fea0003800000 */
.L_x_165:
        /* <DEDUP_REMOVED lines=9> */
.L_x_168:
[----:B------:R-:W-:Y:S05]  /*7420*/  BSYNC B0 ;  /* 0x0000000000007941 */ /* 0x000fea0003800000 */
.L_x_167:
        /* <DEDUP_REMOVED lines=9> */
.L_x_170:
[----:B------:R-:W-:Y:S05]  /*74c0*/  BSYNC B0 ;  /* 0x0000000000007941 */ /* 0x000fea0003800000 */
.L_x_169:
        /* <DEDUP_REMOVED lines=9> */
.L_x_172:
[----:B------:R-:W-:Y:S05]  /*7560*/  BSYNC B0 ;  /* 0x0000000000007941 */ /* 0x000fea0003800000 */
.L_x_171:
        /* <DEDUP_REMOVED lines=9> */
.L_x_174:
[----:B------:R-:W-:Y:S05]  /*7600*/  BSYNC B0 ;  /* 0x0000000000007941 */ /* 0x000fea0003800000 */
.L_x_173:
        /* <DEDUP_REMOVED lines=9> */
.L_x_176:
[----:B------:R-:W-:Y:S05]  /*76a0*/  BSYNC B0 ;  /* 0x0000000000007941 */ /* 0x000fea0003800000 */
.L_x_175:
        /* <DEDUP_REMOVED lines=9> */
.L_x_178:
[----:B------:R-:W-:Y:S05]  /*7740*/  BSYNC B0 ;  /* 0x0000000000007941 */ /* 0x000fea0003800000 */
.L_x_177:
        /* <DEDUP_REMOVED lines=9> */
.L_x_180:
[----:B------:R-:W-:Y:S05]  /*77e0*/  BSYNC B0 ;  /* 0x0000000000007941 */ /* 0x000fea0003800000 */
.L_x_179:
        /* <DEDUP_REMOVED lines=9> */
.L_x_182:
[----:B------:R-:W-:Y:S05]  /*7880*/  BSYNC B0 ;  /* 0x0000000000007941 */ /* 0x000fea0003800000 */
.L_x_181:
        /* <DEDUP_REMOVED lines=9> */
.L_x_184:
[----:B------:R-:W-:Y:S05]  /*7920*/  BSYNC B0 ;  /* 0x0000000000007941 */ /* 0x000fea0003800000 */
.L_x_183:
        /* <DEDUP_REMOVED lines=9> */
.L_x_186:
[----:B------:R-:W-:Y:S05]  /*79c0*/  BSYNC B0 ;  /* 0x0000000000007941 */ /* 0x000fea0003800000 */
.L_x_185:
        /* <DEDUP_REMOVED lines=9> */
.L_x_188:
[----:B------:R-:W-:Y:S05]  /*7a60*/  BSYNC B0 ;  /* 0x0000000000007941 */ /* 0x000fea0003800000 */
.L_x_187:
        /* <DEDUP_REMOVED lines=9> */
.L_x_190:
[----:B------:R-:W-:Y:S05]  /*7b00*/  BSYNC B0 ;  /* 0x0000000000007941 */ /* 0x000fea0003800000 */
.L_x_189:
        /* <DEDUP_REMOVED lines=9> */
.L_x_192:
[----:B------:R-:W-:Y:S05]  /*7ba0*/  BSYNC B0 ;  /* 0x0000000000007941 */ /* 0x000fea0003800000 */
.L_x_191:
        /* <DEDUP_REMOVED lines=9> */
.L_x_194:
[----:B------:R-:W-:Y:S05]  /*7c40*/  BSYNC B0 ;  /* 0x0000000000007941 */ /* 0x000fea0003800000 */
.L_x_193:
        /* <DEDUP_REMOVED lines=9> */
.L_x_196:
[----:B------:R-:W-:Y:S05]  /*7ce0*/  BSYNC B0 ;  /* 0x0000000000007941 */ /* 0x000fea0003800000 */
.L_x_195:
        /* <DEDUP_REMOVED lines=9> */
.L_x_198:
[----:B------:R-:W-:Y:S05]  /*7d80*/  BSYNC B0 ;  /* 0x0000000000007941 */ /* 0x000fea0003800000 */
.L_x_197:
        /* <DEDUP_REMOVED lines=9> */
.L_x_200:
[----:B------:R-:W-:Y:S05]  /*7e20*/  BSYNC B0 ;  /* 0x0000000000007941 */ /* 0x000fea0003800000 */
.L_x_199:
        /* <DEDUP_REMOVED lines=9> */
.L_x_202:
[----:B------:R-:W-:Y:S05]  /*7ec0*/  BSYNC B0 ;  /* 0x0000000000007941 */ /* 0x000fea0003800000 */
.L_x_201:
        /* <DEDUP_REMOVED lines=9> */
.L_x_204:
[----:B------:R-:W-:Y:S05]  /*7f60*/  BSYNC B0 ;  /* 0x0000000000007941 */ /* 0x000fea0003800000 */
.L_x_203:
        /* <DEDUP_REMOVED lines=9> */
.L_x_206:
[----:B------:R-:W-:Y:S05]  /*8000*/  BSYNC B0 ;  /* 0x0000000000007941 */ /* 0x000fea0003800000 */
.L_x_205:
        /* <DEDUP_REMOVED lines=9> */
.L_x_208:
[----:B------:R-:W-:Y:S05]  /*80a0*/  BSYNC B0 ;  /* 0x0000000000007941 */ /* 0x000fea0003800000 */
.L_x_207:
        /* <DEDUP_REMOVED lines=9> */
.L_x_210:
[----:B------:R-:W-:Y:S05]  /*8140*/  BSYNC B0 ;  /* 0x0000000000007941 */ /* 0x000fea0003800000 */
.L_x_209:
        /* <DEDUP_REMOVED lines=9> */
.L_x_212:
[----:B------:R-:W-:Y:S05]  /*81e0*/  BSYNC B0 ;  /* 0x0000000000007941 */ /* 0x000fea0003800000 */
.L_x_211:
        /* <DEDUP_REMOVED lines=9> */
.L_x_214:
[----:B------:R-:W-:Y:S05]  /*8280*/  BSYNC B0 ;  /* 0x0000000000007941 */ /* 0x000fea0003800000 */
.L_x_213:
        /* <DEDUP_REMOVED lines=9> */
.L_x_216:
[----:B------:R-:W-:Y:S05]  /*8320*/  BSYNC B0 ;  /* 0x0000000000007941 */ /* 0x000fea0003800000 */
.L_x_215:
        /* <DEDUP_REMOVED lines=9> */
.L_x_218:
[----:B------:R-:W-:Y:S05]  /*83c0*/  BSYNC B0 ;  /* 0x0000000000007941 */ /* 0x000fea0003800000 */
.L_x_217:
        /* <DEDUP_REMOVED lines=9> */
.L_x_220:
[----:B------:R-:W-:Y:S05]  /*8460*/  BSYNC B0 ;  /* 0x0000000000007941 */ /* 0x000fea0003800000 */
.L_x_219:
        /* <DEDUP_REMOVED lines=9> */
.L_x_222:
[----:B------:R-:W-:Y:S05]  /*8500*/  BSYNC B0 ;  /* 0x0000000000007941 */ /* 0x000fea0003800000 */
.L_x_221:
        /* <DEDUP_REMOVED lines=9> */
.L_x_224:
[----:B------:R-:W-:Y:S05]  /*85a0*/  BSYNC B0 ;  /* 0x0000000000007941 */ /* 0x000fea0003800000 */
.L_x_223:
        /* <DEDUP_REMOVED lines=9> */
.L_x_226:
[----:B------:R-:W-:Y:S05]  /*8640*/  BSYNC B0 ;  /* 0x0000000000007941 */ /* 0x000fea0003800000 */
.L_x_225:
        /* <DEDUP_REMOVED lines=9> */
.L_x_228:
[----:B------:R-:W-:Y:S05]  /*86e0*/  BSYNC B0 ;  /* 0x0000000000007941 */ /* 0x000fea0003800000 */
.L_x_227:
        /* <DEDUP_REMOVED lines=9> */
.L_x_230:
[----:B------:R-:W-:Y:S05]  /*8780*/  BSYNC B0 ;  /* 0x0000000000007941 */ /* 0x000fea0003800000 */
.L_x_229:
        /* <DEDUP_REMOVED lines=9> */
.L_x_232:
[----:B------:R-:W-:Y:S05]  /*8820*/  BSYNC B0 ;  /* 0x0000000000007941 */ /* 0x000fea0003800000 */
.L_x_231:
        /* <DEDUP_REMOVED lines=9> */
.L_x_234:
[----:B------:R-:W-:Y:S05]  /*88c0*/  BSYNC B0 ;  /* 0x0000000000007941 */ /* 0x000fea0003800000 */
.L_x_233:
        /* <DEDUP_REMOVED lines=9> */
.L_x_236:
[----:B------:R-:W-:Y:S05]  /*8960*/  BSYNC B0 ;  /* 0x0000000000007941 */ /* 0x000fea0003800000 */
.L_x_235:
        /* <DEDUP_REMOVED lines=9> */
.L_x_238:
[----:B------:R-:W-:Y:S05]  /*8a00*/  BSYNC B0 ;  /* 0x0000000000007941 */ /* 0x000fea0003800000 */
.L_x_237:
        /* <DEDUP_REMOVED lines=9> */
.L_x_240:
[----:B------:R-:W-:Y:S05]  /*8aa0*/  BSYNC B0 ;  /* 0x0000000000007941 */ /* 0x000fea0003800000 */
.L_x_239:
        /* <DEDUP_REMOVED lines=9> */
.L_x_242:
[----:B------:R-:W-:Y:S05]  /*8b40*/  BSYNC B0 ;  /* 0x0000000000007941 */ /* 0x000fea0003800000 */
.L_x_241:
        /* <DEDUP_REMOVED lines=9> */
.L_x_244:
[----:B------:R-:W-:Y:S05]  /*8be0*/  BSYNC B0 ;  /* 0x0000000000007941 */ /* 0x000fea0003800000 */
.L_x_243:
        /* <DEDUP_REMOVED lines=9> */
.L_x_246:
[----:B------:R-:W-:Y:S05]  /*8c80*/  BSYNC B0 ;  /* 0x0000000000007941 */ /* 0x000fea0003800000 */
.L_x_245:
        /* <DEDUP_REMOVED lines=9> */
.L_x_248:
[----:B------:R-:W-:Y:S05]  /*8d20*/  BSYNC B0 ;  /* 0x0000000000007941 */ /* 0x000fea0003800000 */
.L_x_247:
        /* <DEDUP_REMOVED lines=9> */
.L_x_250:
[----:B------:R-:W-:Y:S05]  /*8dc0*/  BSYNC B0 ;  /* 0x0000000000007941 */ /* 0x000fea0003800000 */
.L_x_249:
        /* <DEDUP_REMOVED lines=9> */
.L_x_252:
[----:B------:R-:W-:Y:S05]  /*8e60*/  BSYNC B0 ;  /* 0x0000000000007941 */ /* 0x000fea0003800000 */
.L_x_251:
        /* <DEDUP_REMOVED lines=9> */
.L_x_254:
[----:B------:R-:W-:Y:S05]  /*8f00*/  BSYNC B0 ;  /* 0x0000000000007941 */ /* 0x000fea0003800000 */
.L_x_253:
        /* <DEDUP_REMOVED lines=9> */
.L_x_256:
[----:B------:R-:W-:Y:S05]  /*8fa0*/  BSYNC B0 ;  /* 0x0000000000007941 */ /* 0x000fea0003800000 */
.L_x_255:
        /* <DEDUP_REMOVED lines=9> */
.L_x_258:
[----:B------:R-:W-:Y:S05]  /*9040*/  BSYNC B0 ;  /* 0x0000000000007941 */ /* 0x000fea0003800000 */
.L_x_257:
        /* <DEDUP_REMOVED lines=9> */
.L_x_260:
[----:B------:R-:W-:Y:S05]  /*90e0*/  BSYNC B0 ;  /* 0x0000000000007941 */ /* 0x000fea0003800000 */
.L_x_259:
        /* <DEDUP_REMOVED lines=9> */
.L_x_262:
[----:B------:R-:W-:Y:S05]  /*9180*/  BSYNC B0 ;  /* 0x0000000000007941 */ /* 0x000fea0003800000 */
.L_x_261:
        /* <DEDUP_REMOVED lines=9> */
.L_x_264:
[----:B------:R-:W-:Y:S05]  /*9220*/  BSYNC B0 ;  /* 0x0000000000007941 */ /* 0x000fea0003800000 */
.L_x_263:
        /* <DEDUP_REMOVED lines=9> */
.L_x_266:
[----:B------:R-:W-:Y:S05]  /*92c0*/  BSYNC B0 ;  /* 0x0000000000007941 */ /* 0x000fea0003800000 */
.L_x_265:
        /* <DEDUP_REMOVED lines=9> */
.L_x_268:
[----:B------:R-:W-:Y:S05]  /*9360*/  BSYNC B0 ;  /* 0x0000000000007941 */ /* 0x000fea0003800000 */
.L_x_267:
        /* <DEDUP_REMOVED lines=9> */
.L_x_270:
[----:B------:R-:W-:Y:S05]  /*9400*/  BSYNC B0 ;  /* 0x0000000000007941 */ /* 0x000fea0003800000 */
.L_x_269:
        /* <DEDUP_REMOVED lines=9> */
.L_x_272:
[----:B------:R-:W-:Y:S05]  /*94a0*/  BSYNC B0 ;  /* 0x0000000000007941 */ /* 0x000fea0003800000 */
.L_x_271:
        /* <DEDUP_REMOVED lines=9> */
.L_x_274:
[----:B------:R-:W-:Y:S05]  /*9540*/  BSYNC B0 ;  /* 0x0000000000007941 */ /* 0x000fea0003800000 */
.L_x_273:
[----:B01--45:R-:W-:Y:S01]  /*9550*/  HADD2.F32 R6, -RZ, R15.H0_H0 ;  /* 0x2000000fff067230 */ /* 0x033fe20000004100 */
        /* <DEDUP_REMOVED lines=8> */
.L_x_276:
[----:B------:R-:W-:Y:S05]  /*95e0*/  BSYNC B0 ;  /* 0x0000000000007941 */ /* 0x000fea0003800000 */
.L_x_275:
[----:B0----5:R-:W-:Y:S01]  /*95f0*/  HADD2.F32 R6, -RZ, R15.H0_H0 ;  /* 0x2000000fff067230 */ /* 0x021fe20000004100 */
[----:B------:R-:W-:Y:S01]  /*9600*/  ISETP.GT.AND P1, PT, R0, 0x79, P1 ;  /* 0x000000790000780c */ /* 0x000fe20000f24270 */
[----:B------:R-:W-:Y:S01]  /*9610*/  BSSY B0, `(.L_x_277) ;  /* 0x000000b000007945 */ /* 0x000fe20003800000 */
[----:B------:R-:W-:Y:S02]  /*9620*/  IADD3 R20, P0, R12, 0x80, RZ ;  /* 0x000000800c147810 */ /* 0x000fe40007f1e0ff */
[----:B------:R-:W-:Y:S01]  /*9630*/  FMUL R7, R6, UR16 ;  /* 0x0000001006077c20 */ /* 0x000fe20008400000 */
[----:B------:R-:W-:-:S03]  /*9640*/  @P2 IMAD.MOV.U32 R6, RZ, RZ, R18 ;  /* 0x000000ffff062224 */ /* 0x000fc600078e0012 */
[----:B------:R-:W-:-:S05]  /*9650*/  FFMA R7, R214, UR13, R7 ;  /* 0x0000000dd6077c23 */ /* 0x000fca0008000007 */
[----:B------:R-:W-:-:S04]  /*9660*/  F2FP.F16.F32.PACK_AB R7, RZ, R7 ;  /* 0x00000007ff07723e */ /* 0x000fc800000000ff */
[----:B------:R-:W-:Y:S01]  /*9670*/  PRMT R8, R7, 0x7610, R8 ;  /* 0x0000761007087816 */ /* 0x000fe20000000008 */
[----:B------:R-:W-:-:S05]  /*9680*/  @P2 IMAD.MOV.U32 R7, RZ, RZ, R19 ;  /* 0x000000ffff072224 */ /* 0x000fca00078e0013 */
[----:B------:R0:W-:Y:S01]  /*9690*/  @P2 STG.E.U16 desc[UR14][R6.64+0xf0], R8 ;  /* 0x0000f00806002986 */ /* 0x0001e2000c10150e */
[----:B------:R-:W-:Y:S05]  /*96a0*/  @!P1 BRA `(.L_x_278) ;  /* 0x0000000000049947 */ /* 0x000fea0003800000 */
[----:B------:R4:W5:Y:S02]  /*96b0*/  LDG.E.LTC128B.U16 R15, desc[UR14][R4.64+0xf2] ;  /* 0x0000f20e040f7981 */ /* 0x000964000c1e1520 */
.L_x_278:
[----:B------:R-:W-:Y:S05]  /*96c0*/  BSYNC B0 ;  /* 0x0000000000007941 */ /* 0x000fea0003800000 */
.L_x_277:
[----:B-12345:R-:W-:Y:S02]  /*96d0*/  HADD2.F32 R4, -RZ, R15.H0_H0 ;  /* 0x2000000fff047230 */ /* 0x03efe40000004100 */
[----:B------:R-:W-:Y:S01]  /*96e0*/  IMAD.X R5, RZ, RZ, R13, P0 ;  /* 0x000000ffff057224 */ /* 0x000fe200000e060d */
[----:B------:R-:W-:Y:S01]  /*96f0*/  ISETP.GT.AND P0, PT, R14, 0x80, PT ;  /* 0x000000800e00780c */ /* 0x000fe20003f04270 */
[----:B0-----:R-:W-:-:S04]  /*9700*/  IMAD.WIDE.U32 R6, R20, UR20, R10 ;  /* 0x0000001414067c25 */ /* 0x001fc8000f8e000a */
[----:B------:R-:W-:Y:S01]  /*9710*/  FMUL R4, R4, UR16 ;  /* 0x0000001004047c20 */ /* 0x000fe20008400000 */
[----:B------:R-:W-:Y:S01]  /*9720*/  ISETP.GT.AND P3, PT, R0, RZ, P0 ;  /* 0x000000ff0000720c */ /* 0x000fe20000764270 */
[----:B------:R-:W-:Y:S02]  /*9730*/  IMAD R5, R5, UR20, RZ ;  /* 0x0000001405057c24 */ /* 0x000fe4000f8e02ff */
[----:B------:R-:W-:Y:S02]  /*9740*/  FFMA R4, R215, UR13, R4 ;  /* 0x0000000dd7047c23 */ /* 0x000fe40008000004 */
[----:B------:R-:W-:-:S03]  /*9750*/  IMAD R21, R20, UR21, R5 ;  /* 0x0000001514157c24 */ /* 0x000fc6000f8e0205 */
[----:B------:R-:W-:Y:S01]  /*9760*/  F2FP.F16.F32.PACK_AB R8, RZ, R4 ;  /* 0x00000004ff08723e */ /* 0x000fe200000000ff */
[----:B------:R-:W-:Y:S01]  /*9770*/  IMAD.IADD R5, R7, 0x1, R21 ;  /* 0x0000000107057824 */ /* 0x000fe200078e0215 */
[----:B------:R-:W-:Y:S02]  /*9780*/  LEA R4, P2, R6, UR22, 0x1 ;  /* 0x0000001606047c11 */ /* 0x000fe4000f8408ff */
[----:B------:R-:W-:Y:S02]  /*9790*/  PRMT R9, R8, 0x7610, R9 ;  /* 0x0000761008097816 */ /* 0x000fe40000000009 */
[----:B------:R-:W-:-:S03]  /*97a0*/  LEA.HI.X R5, R6, UR23, R5, 0x1, P2 ;  /* 0x0000001706057c11 */ /* 0x000fc600090f0c05 */
[----:B------:R0:W-:Y:S04]  /*97b0*/  @P1 STG.E.U16 desc[UR14][R18.64+0xf2], R9 ;  /* 0x0000f20912001986 */ /* 0x0001e8000c10150e */
[----:B------:R-:W2:Y:S01]  /*97c0*/  @P3 LDG.E.LTC128B.U16 R15, desc[UR14][R4.64] ;  /* 0x0000000e040f3981 */ /* 0x000ea2000c1e1520 */
[----:B------:R-:W-:Y:S01]  /*97d0*/  USHF.L.U32 UR4, UR18, 0x8, URZ ;  /* 0x0000000812047899 */ /* 0x000fe2000800063f */
[----:B------:R-:W-:Y:S01]  /*97e0*/  ISETP.GT.AND P2, PT, R0, 0x1, P0 ;  /* 0x000000010000780c */ /* 0x000fe20000744270 */
[----:B------:R-:W-:Y:S01]  /*97f0*/  USHF.L.U64.HI UR6, UR18, 0x8, UR19 ;  /* 0x0000000812067899 */ /* 0x000fe20008010213 */
[----:B------:R-:W-:Y:S03]  /*9800*/  BSSY B0, `(.L_x_279) ;  /* 0x000000a000007945 */ /* 0x000fe60003800000 */
[----:B------:R-:W-:-:S04]  /*9810*/  IADD3 R8, P1, R2, UR4, RZ ;  /* 0x0000000402087c10 */ /* 0x000fc8000ff3e0ff */
[----:B0-----:R-:W-:Y:S01]  /*9820*/  IADD3.X R9, R3, UR6, RZ, P1, !PT ;  /* 0x0000000603097c10 */ /* 0x001fe20008ffe4ff */
[----:B--2---:R-:W-:-:S05]  /*9830*/  HADD2.F32 R6, -RZ, R15.H0_H0 ;  /* 0x2000000fff067230 */ /* 0x004fca0000004100 */
[----:B------:R-:W-:-:S04]  /*9840*/  FMUL R7, R6, UR16 ;  /* 0x0000001006077c20 */ /* 0x000fc80008400000 */
[----:B------:R-:W-:-:S05]  /*9850*/  FFMA R7, R88, UR13, R7 ;  /* 0x0000000d58077c23 */ /* 0x000fca0008000007 */
[----:B------:R-:W-:-:S05]  /*9860*/  F2FP.F16.F32.PACK_AB R7, RZ, R7 ;  /* 0x00000007ff07723e */ /* 0x000fca00000000ff */
[----:B------:R0:W-:Y:S01]  /*9870*/  @P3 STG.E.U16 desc[UR14][R8.64], R7 ;  /* 0x0000000708003986 */ /* 0x0001e2000c10150e */
[----:B------:R-:W-:Y:S05]  /*9880*/  @!P2 BRA `(.L_x_280) ;  /* 0x000000000004a947 */ /* 0x000fea0003800000 */
[----:B------:R1:W5:Y:S02]  /*9890*/  LDG.E.LTC128B.U16 R15, desc[UR14][R4.64+0x2] ;  /* 0x0000020e040f7981 */ /* 0x000364000c1e1520 */
.L_x_280:
[----:B------:R-:W-:Y:S05]  /*98a0*/  BSYNC B0 ;  /* 0x0000000000007941 */ /* 0x000fea0003800000 */
.L_x_279:
        /* <DEDUP_REMOVED lines=15> */
.L_x_282:
[----:B------:R-:W-:Y:S05]  /*99a0*/  BSYNC B0 ;  /* 0x0000000000007941 */ /* 0x000fea0003800000 */
.L_x_281:
        /* <DEDUP_REMOVED lines=11> */
.L_x_284:
[----:B------:R-:W-:Y:S05]  /*9a60*/  BSYNC B0 ;  /* 0x0000000000007941 */ /* 0x000fea0003800000 */
.L_x_283:
        /* <DEDUP_REMOVED lines=9> */
.L_x_286:
[----:B------:R-:W-:Y:S05]  /*9b00*/  BSYNC B0 ;  /* 0x0000000000007941 */ /* 0x000fea0003800000 */
.L_x_285:
        /* <DEDUP_REMOVED lines=9> */
.L_x_288:
[----:B------:R-:W-:Y:S05]  /*9ba0*/  BSYNC B0 ;  /* 0x0000000000007941 */ /* 0x000fea0003800000 */
.L_x_287:
        /* <DEDUP_REMOVED lines=9> */
.L_x_290:
[----:B------:R-:W-:Y:S05]  /*9c40*/  BSYNC B0 ;  /* 0x0000000000007941 */ /* 0x000fea0003800000 */
.L_x_289:
        /* <DEDUP_REMOVED lines=13> */
.L_x_292:
[----:B------:R-:W-:Y:S05]  /*9d20*/  BSYNC B0 ;  /* 0x0000000000007941 */ /* 0x000fea0003800000 */
.L_x_291:
        /* <DEDUP_REMOVED lines=9> */
.L_x_294:
[----:B------:R-:W-:Y:S05]  /*9dc0*/  BSYNC B0 ;  /* 0x0000000000007941 */ /* 0x000fea0003800000 */
.L_x_293:
        /* <DEDUP_REMOVED lines=9> */
.L_x_296:
[----:B------:R-:W-:Y:S05]  /*9e60*/  BSYNC B0 ;  /* 0x0000000000007941 */ /* 0x000fea0003800000 */
.L_x_295:
        /* <DEDUP_REMOVED lines=9> */
.L_x_298:
[----:B------:R-:W-:Y:S05]  /*9f00*/  BSYNC B0 ;  /* 0x0000000000007941 */ /* 0x000fea0003800000 */
.L_x_297:
        /* <DEDUP_REMOVED lines=9> */
.L_x_300:
[----:B------:R-:W-:Y:S05]  /*9fa0*/  BSYNC B0 ;  /* 0x0000000000007941 */ /* 0x000fea0003800000 */
.L_x_299:
        /* <DEDUP_REMOVED lines=9> */
.L_x_302:
[----:B------:R-:W-:Y:S05]  /*a040*/  BSYNC B0 ;  /* 0x0000000000007941 */ /* 0x000fea0003800000 */
.L_x_301:
        /* <DEDUP_REMOVED lines=9> */
.L_x_304:
[----:B------:R-:W-:Y:S05]  /*a0e0*/  BSYNC B0 ;  /* 0x0000000000007941 */ /* 0x000fea0003800000 */
.L_x_303:
        /* <DEDUP_REMOVED lines=9> */
.L_x_306:
[----:B------:R-:W-:Y:S05]  /*a180*/  BSYNC B0 ;  /* 0x0000000000007941 */ /* 0x000fea0003800000 */
.L_x_305:
        /* <DEDUP_REMOVED lines=9> */
.L_x_308:
[----:B------:R-:W-:Y:S05]  /*a220*/  BSYNC B0 ;  /* 0x0000000000007941 */ /* 0x000fea0003800000 */
.L_x_307:
        /* <DEDUP_REMOVED lines=9> */
.L_x_310:
[----:B------:R-:W-:Y:S05]  /*a2c0*/  BSYNC B0 ;  /* 0x0000000000007941 */ /* 0x000fea0003800000 */
.L_x_309:
        /* <DEDUP_REMOVED lines=9> */
.L_x_312:
[----:B------:R-:W-:Y:S05]  /*a360*/  BSYNC B0 ;  /* 0x0000000000007941 */ /* 0x000fea0003800000 */
.L_x_311:
        /* <DEDUP_REMOVED lines=9> */
.L_x_314:
[----:B------:R-:W-:Y:S05]  /*a400*/  BSYNC B0 ;  /* 0x0000000000007941 */ /* 0x000fea0003800000 */
.L_x_313:
        /* <DEDUP_REMOVED lines=9> */
.L_x_316:
[----:B------:R-:W-:Y:S05]  /*a4a0*/  BSYNC B0 ;  /* 0x0000000000007941 */ /* 0x000fea0003800000 */
.L_x_315:
        /* <DEDUP_REMOVED lines=9> */
.L_x_318:
[----:B------:R-:W-:Y:S05]  /*a540*/  BSYNC B0 ;  /* 0x0000000000007941 */ /* 0x000fea0003800000 */
.L_x_317:
        /* <DEDUP_REMOVED lines=9> */
.L_x_320:
[----:B------:R-:W-:Y:S05]  /*a5e0*/  BSYNC B0 ;  /* 0x0000000000007941 */ /* 0x000fea0003800000 */
.L_x_319:
        /* <DEDUP_REMOVED lines=9> */
.L_x_322:
[----:B------:R-:W-:Y:S05]  /*a680*/  BSYNC B0 ;  /* 0x0000000000007941 */ /* 0x000fea0003800000 */
.L_x_321:
        /* <DEDUP_REMOVED lines=9> */
.L_x_324:
[----:B------:R-:W-:Y:S05]  /*a720*/  BSYNC B0 ;  /* 0x0000000000007941 */ /* 0x000fea0003800000 */
.L_x_323:
        /* <DEDUP_REMOVED lines=9> */
.L_x_326:
[----:B------:R-:W-:Y:S05]  /*a7c0*/  BSYNC B0 ;  /* 0x0000000000007941 */ /* 0x000fea0003800000 */
.L_x_325:
        /* <DEDUP_REMOVED lines=9> */
.L_x_328:
[----:B------:R-:W-:Y:S05]  /*a860*/  BSYNC B0 ;  /* 0x0000000000007941 */ /* 0x000fea0003800000 */
.L_x_327:
        /* <DEDUP_REMOVED lines=9> */
.L_x_330:
[----:B------:R-:W-:Y:S05]  /*a900*/  BSYNC B0 ;  /* 0x0000000000007941 */ /* 0x000fea0003800000 */
.L_x_329:
        /* <DEDUP_REMOVED lines=9> */
.L_x_332:
[----:B------:R-:W-:Y:S05]  /*a9a0*/  BSYNC B0 ;  /* 0x0000000000007941 */ /* 0x000fea0003800000 */
.L_x_331:
        /* <DEDUP_REMOVED lines=9> */
.L_x_334:
[----:B------:R-:W-:Y:S05]  /*aa40*/  BSYNC B0 ;  /* 0x0000000000007941 */ /* 0x000fea0003800000 */
.L_x_333:
        /* <DEDUP_REMOVED lines=9> */
.L_x_336:
[----:B------:R-:W-:Y:S05]  /*aae0*/  BSYNC B0 ;  /* 0x0000000000007941 */ /* 0x000fea0003800000 */
.L_x_335:
        /* <DEDUP_REMOVED lines=9> */
.L_x_338:
[----:B------:R-:W-:Y:S05]  /*ab80*/  BSYNC B0 ;  /* 0x0000000000007941 */ /* 0x000fea0003800000 */
.L_x_337:
        /* <DEDUP_REMOVED lines=9> */
.L_x_340:
[----:B------:R-:W-:Y:S05]  /*ac20*/  BSYNC B0 ;  /* 0x0000000000007941 */ /* 0x000fea0003800000 */
.L_x_339:
        /* <DEDUP_REMOVED lines=9> */
.L_x_342:
[----:B------:R-:W-:Y:S05]  /*acc0*/  BSYNC B0 ;  /* 0x0000000000007941 */ /* 0x000fea0003800000 */
.L_x_341:
        /* <DEDUP_REMOVED lines=9> */
.L_x_344:
[----:B------:R-:W-:Y:S05]  /*ad60*/  BSYNC B0 ;  /* 0x0000000000007941 */ /* 0x000fea0003800000 */
.L_x_343:
        /* <DEDUP_REMOVED lines=9> */
.L_x_346:
[----:B------:R-:W-:Y:S05]  /*ae00*/  BSYNC B0 ;  /* 0x0000000000007941 */ /* 0x000fea0003800000 */
.L_x_345:
        /* <DEDUP_REMOVED lines=9> */
.L_x_348:
[----:B------:R-:W-:Y:S05]  /*aea0*/  BSYNC B0 ;  /* 0x0000000000007941 */ /* 0x000fea0003800000 */
.L_x_347:
        /* <DEDUP_REMOVED lines=9> */
.L_x_350:
[----:B------:R-:W-:Y:S05]  /*af40*/  BSYNC B0 ;  /* 0x0000000000007941 */ /* 0x000fea0003800000 */
.L_x_349:
        /* <DEDUP_REMOVED lines=9> */
.L_x_352:
[----:B------:R-:W-:Y:S05]  /*afe0*/  BSYNC B0 ;  /* 0x0000000000007941 */ /* 0x000fea0003800000 */
.L_x_351:
        /* <DEDUP_REMOVED lines=9> */
.L_x_354:
[----:B------:R-:W-:Y:S05]  /*b080*/  BSYNC B0 ;  /* 0x0000000000007941 */ /* 0x000fea0003800000 */
.L_x_353:
        /* <DEDUP_REMOVED lines=9> */
.L_x_356:
[----:B------:R-:W-:Y:S05]  /*b120*/  BSYNC B0 ;  /* 0x0000000000007941 */ /* 0x000fea0003800000 */
.L_x_355:
        /* <DEDUP_REMOVED lines=9> */
.L_x_358:
[----:B------:R-:W-:Y:S05]  /*b1c0*/  BSYNC B0 ;  /* 0x0000000000007941 */ /* 0x000fea0003800000 */
.L_x_357:
        /* <DEDUP_REMOVED lines=9> */
.L_x_360:
[----:B------:R-:W-:Y:S05]  /*b260*/  BSYNC B0 ;  /* 0x0000000000007941 */ /* 0x000fea0003800000 */
.L_x_359:
        /* <DEDUP_REMOVED lines=9> */
.L_x_362:
[----:B------:R-:W-:Y:S05]  /*b300*/  BSYNC B0 ;  /* 0x0000000000007941 */ /* 0x000fea0003800000 */
.L_x_361:
        /* <DEDUP_REMOVED lines=9> */
.L_x_364:
[----:B------:R-:W-:Y:S05]  /*b3a0*/  BSYNC B0 ;  /* 0x0000000000007941 */ /* 0x000fea0003800000 */
.L_x_363:
        /* <DEDUP_REMOVED lines=9> */
.L_x_366:
[----:B------:R-:W-:Y:S05]  /*b440*/  BSYNC B0 ;  /* 0x0000000000007941 */ /* 0x000fea0003800000 */
.L_x_365:
        /* <DEDUP_REMOVED lines=9> */
.L_x_368:
[----:B------:R-:W-:Y:S05]  /*b4e0*/  BSYNC B0 ;  /* 0x0000000000007941 */ /* 0x000fea0003800000 */
.L_x_367:
        /* <DEDUP_REMOVED lines=9> */
.L_x_370:
[----:B------:R-:W-:Y:S05]  /*b580*/  BSYNC B0 ;  /* 0x0000000000007941 */ /* 0x000fea0003800000 */
.L_x_369:
        /* <DEDUP_REMOVED lines=9> */
.L_x_372:
[----:B------:R-:W-:Y:S05]  /*b620*/  BSYNC B0 ;  /* 0x0000000000007941 */ /* 0x000fea0003800000 */
.L_x_371:
        /* <DEDUP_REMOVED lines=9> */
.L_x_374:
[----:B------:R-:W-:Y:S05]  /*b6c0*/  BSYNC B0 ;  /* 0x0000000000007941 */ /* 0x000fea0003800000 */
.L_x_373:
        /* <DEDUP_REMOVED lines=9> */
.L_x_376:
[----:B------:R-:W-:Y:S05]  /*b760*/  BSYNC B0 ;  /* 0x0000000000007941 */ /* 0x000fea0003800000 */
.L_x_375:
        /* <DEDUP_REMOVED lines=9> */
.L_x_378:
[----:B------:R-:W-:Y:S05]  /*b800*/  BSYNC B0 ;  /* 0x0000000000007941 */ /* 0x000fea0003800000 */
.L_x_377:
        /* <DEDUP_REMOVED lines=9> */
.L_x_380:
[----:B------:R-:W-:Y:S05]  /*b8a0*/  BSYNC B0 ;  /* 0x0000000000007941 */ /* 0x000fea0003800000 */
.L_x_379:
        /* <DEDUP_REMOVED lines=9> */
.L_x_382:
[----:B------:R-:W-:Y:S05]  /*b940*/  BSYNC B0 ;  /* 0x0000000000007941 */ /* 0x000fea0003800000 */
.L_x_381:
        /* <DEDUP_REMOVED lines=9> */
.L_x_384:
[----:B------:R-:W-:Y:S05]  /*b9e0*/  BSYNC B0 ;  /* 0x0000000000007941 */ /* 0x000fea0003800000 */
.L_x_383:
        /* <DEDUP_REMOVED lines=9> */
.L_x_386:
[----:B------:R-:W-:Y:S05]  /*ba80*/  BSYNC B0 ;  /* 0x0000000000007941 */ /* 0x000fea0003800000 */
.L_x_385:
        /* <DEDUP_REMOVED lines=9> */
.L_x_388:
[----:B------:R-:W-:Y:S05]  /*bb20*/  BSYNC B0 ;  /* 0x0000000000007941 */ /* 0x000fea0003800000 */
.L_x_387:
        /* <DEDUP_REMOVED lines=9> */
.L_x_390:
[----:B------:R-:W-:Y:S05]  /*bbc0*/  BSYNC B0 ;  /* 0x0000000000007941 */ /* 0x000fea0003800000 */
.L_x_389:
        /* <DEDUP_REMOVED lines=9> */
.L_x_392:
[----:B------:R-:W-:Y:S05]  /*bc60*/  BSYNC B0 ;  /* 0x0000000000007941 */ /* 0x000fea0003800000 */
.L_x_391:
        /* <DEDUP_REMOVED lines=9> */
.L_x_394:
[----:B------:R-:W-:Y:S05]  /*bd00*/  BSYNC B0 ;  /* 0x0000000000007941 */ /* 0x000fea0003800000 */
.L_x_393:
        /* <DEDUP_REMOVED lines=9> */
.L_x_396:
[----:B------:R-:W-:Y:S05]  /*bda0*/  BSYNC B0 ;  /* 0x0000000000007941 */ /* 0x000fea0003800000 */
.L_x_395:
        /* <DEDUP_REMOVED lines=9> */
.L_x_398:
[----:B------:R-:W-:Y:S05]  /*be40*/  BSYNC B0 ;  /* 0x0000000000007941 */ /* 0x000fea0003800000 */
.L_x_397:
        /* <DEDUP_REMOVED lines=9> */
.L_x_400:
[----:B------:R-:W-:Y:S05]  /*bee0*/  BSYNC B0 ;  /* 0x0000000000007941 */ /* 0x000fea0003800000 */
.L_x_399:
        /* <DEDUP_REMOVED lines=9> */
.L_x_402:
[----:B------:R-:W-:Y:S05]  /*bf80*/  BSYNC B0 ;  /* 0x0000000000007941 */ /* 0x000fea0003800000 */
.L_x_401:
[----:B0----5:R-:W-:Y:S01]  /*bf90*/  HADD2.F32 R4, -RZ, R15.H0_H0 ;  /* 0x2000000fff047230 */ /* 0x021fe20000004100 */
[----:B------:R-:W-:Y:S01]  /*bfa0*/  ISETP.GT.AND P1, PT, R0, 0x79, P1 ;  /* 0x000000790000780c */ /* 0x000fe20000f24270 */
[----:B------:R-:W-:Y:S01]  /*bfb0*/  BSSY B0, `(.L_x_403) ;  /* 0x000000b000007945 */ /* 0x000fe20003800000 */
[----:B------:R-:W-:Y:S02]  /*bfc0*/  IADD3 R8, P0, R12, 0xc0, RZ ;  /* 0x000000c00c087810 */ /* 0x000fe40007f1e0ff */
[----:B------:R-:W-:Y:S01]  /*bfd0*/  FMUL R5, R4, UR16 ;  /* 0x0000001004057c20 */ /* 0x000fe20008400000 */
[----:B------:R-:W-:-:S03]  /*bfe0*/  @P2 MOV R4, R18 ;  /* 0x0000001200042202 */ /* 0x000fc60000000f00 */
[----:B------:R-:W-:-:S05]  /*bff0*/  FFMA R5, R150, UR13, R5 ;  /* 0x0000000d96057c23 */ /* 0x000fca0008000005 */
[----:B------:R-:W-:-:S04]  /*c000*/  F2FP.F16.F32.PACK_AB R5, RZ, R5 ;  /* 0x00000005ff05723e */ /* 0x000fc800000000ff */
[----:B------:R-:W-:Y:S01]  /*c010*/  PRMT R9, R5, 0x7610, R9 ;  /* 0x0000761005097816 */ /* 0x000fe20000000009 */
[----:B------:R-:W-:-:S05]  /*c020*/  @P2 IMAD.MOV.U32 R5, RZ, RZ, R19 ;  /* 0x000000ffff052224 */ /* 0x000fca00078e0013 */
[----:B------:R0:W-:Y:S01]  /*c030*/  @P2 STG.E.U16 desc[UR14][R4.64+0xf0], R9 ;  /* 0x0000f00904002986 */ /* 0x0001e2000c10150e */
[----:B------:R-:W-:Y:S05]  /*c040*/  @!P1 BRA `(.L_x_404) ;  /* 0x0000000000049947 */ /* 0x000fea0003800000 */
[----:B------:R4:W5:Y:S02]  /*c050*/  LDG.E.LTC128B.U16 R15, desc[UR14][R6.64+0xf2] ;  /* 0x0000f20e060f7981 */ /* 0x000964000c1e1520 */
.L_x_404:
[----:B------:R-:W-:Y:S05]  /*c060*/  BSYNC B0 ;  /* 0x0000000000007941 */ /* 0x000fea0003800000 */
.L_x_403:
[----:B0----5:R-:W-:Y:S02]  /*c070*/  HADD2.F32 R4, -RZ, R15.H0_H0 ;  /* 0x2000000fff047230 */ /* 0x021fe40000004100 */
[----:B------:R-:W-:Y:S01]  /*c080*/  IMAD.X R12, RZ, RZ, R13, P0 ;  /* 0x000000ffff0c7224 */ /* 0x000fe200000e060d */
[----:B------:R-:W-:Y:S01]  /*c090*/  ISETP.GT.AND P0, PT, R14, 0xc0, PT ;  /* 0x000000c00e00780c */ /* 0x000fe20003f04270 */
[----:B-1234-:R-:W-:-:S04]  /*c0a0*/  IMAD.WIDE.U32 R6, R8, UR20, R10 ;  /* 0x0000001408067c25 */ /* 0x01efc8000f8e000a */
[----:B------:R-:W-:Y:S01]  /*c0b0*/  FMUL R4, R4, UR16 ;  /* 0x0000001004047c20 */ /* 0x000fe20008400000 */
[----:B------:R-:W-:Y:S01]  /*c0c0*/  ISETP.GT.AND P2, PT, R0, RZ, P0 ;  /* 0x000000ff0000720c */ /* 0x000fe20000744270 */
[----:B------:R-:W-:Y:S02]  /*c0d0*/  IMAD R5, R12, UR20, RZ ;  /* 0x000000140c057c24 */ /* 0x000fe4000f8e02ff */
[----:B------:R-:W-:Y:S02]  /*c0e0*/  FFMA R4, R151, UR13, R4 ;  /* 0x0000000d97047c23 */ /* 0x000fe40008000004 */
[----:B------:R-:W-:-:S03]  /*c0f0*/  IMAD R13, R8, UR21, R5 ;  /* 0x00000015080d7c24 */ /* 0x000fc6000f8e0205 */
[----:B------:R-:W-:Y:S01]  /*c100*/  F2FP.F16.F32.PACK_AB R9, RZ, R4 ;  /* 0x00000004ff09723e */ /* 0x000fe200000000ff */
[----:B------:R-:W-:Y:S01]  /*c110*/  IMAD.IADD R5, R7, 0x1, R13 ;  /* 0x0000000107057824 */ /* 0x000fe200078e020d */
[----:B------:R-:W-:-:S03]  /*c120*/  LEA R4, P3, R6, UR22, 0x1 ;  /* 0x0000001606047c11 */ /* 0x000fc6000f8608ff */
[----:B------:R0:W-:Y:S01]  /*c130*/  @P1 STG.E.U16 desc[UR14][R18.64+0xf2], R9 ;  /* 0x0000f20912001986 */ /* 0x0001e2000c10150e */
[----:B------:R-:W-:-:S05]  /*c140*/  LEA.HI.X R5, R6, UR23, R5, 0x1, P3 ;  /* 0x0000001706057c11 */ /* 0x000fca00098f0c05 */
[----:B------:R-:W2:Y:S01]  /*c150*/  @P2 LDG.E.LTC128B.U16 R15, desc[UR14][R4.64] ;  /* 0x0000000e040f2981 */ /* 0x000ea2000c1e1520 */
[----:B------:R-:W-:Y:S01]  /*c160*/  UIMAD UR4, UR19, 0x180, URZ ;  /* 0x00000180130478a4 */ /* 0x000fe2000f8e023f */
[----:B------:R-:W-:Y:S01]  /*c170*/  ISETP.GT.AND P3, PT, R0, 0x1, P0 ;  /* 0x000000010000780c */ /* 0x000fe20000764270 */
[----:B------:R-:W-:Y:S01]  /*c180*/  BSSY B0, `(.L_x_405) ;  /* 0x000000d000007945 */ /* 0x000fe20003800000 */
[----:B0-----:R-:W-:-:S04]  /*c190*/  IMAD.U32 R9, RZ, RZ, UR18 ;  /* 0x00000012ff097e24 */ /* 0x001fc8000f8e00ff */
[----:B------:R-:W-:-:S04]  /*c1a0*/  IMAD.WIDE.U32 R2, R9, 0x180, R2 ;  /* 0x0000018009027825 */ /* 0x000fc800078e0002 */
[----:B--2---:R-:W-:-:S05]  /*c1b0*/  HADD2.F32 R6, -RZ, R15.H0_H0 ;  /* 0x2000000fff067230 */ /* 0x004fca0000004100 */
[----:B------:R-:W-:-:S04]  /*c1c0*/  FMUL R7, R6, UR16 ;  /* 0x0000001006077c20 */ /* 0x000fc80008400000 */
[----:B------:R-:W-:-:S05]  /*c1d0*/  FFMA R7, R24, UR13, R7 ;  /* 0x0000000d18077c23 */ /* 0x000fca0008000007 */
[----:B------:R-:W-:Y:S01]  /*c1e0*/  F2FP.F16.F32.PACK_AB R6, RZ, R7 ;  /* 0x00000007ff06723e */ /* 0x000fe200000000ff */
[----:B------:R-:W-:-:S03]  /*c1f0*/  VIADD R7, R3, UR4 ;  /* 0x0000000403077c36 */ /* 0x000fc60008000000 */
[----:B------:R-:W-:Y:S01]  /*c200*/  PRMT R9, R6, 0x7610, R9 ;  /* 0x0000761006097816 */ /* 0x000fe20000000009 */
[----:B------:R-:W-:-:S05]  /*c210*/  @P2 IMAD.MOV.U32 R6, RZ, RZ, R2 ;  /* 0x000000ffff062224 */ /* 0x000fca00078e0002 */
[----:B------:R0:W-:Y:S01]  /*c220*/  @P2 STG.E.U16 desc[UR14][R6.64], R9 ;  /* 0x0000000906002986 */ /* 0x0001e2000c10150e */
[----:B------:R-:W-:Y:S05]  /*c230*/  @!P3 BRA `(.L_x_406) ;  /* 0x000000000004b947 */ /* 0x000fea0003800000 */
[----:B------:R1:W5:Y:S02]  /*c240*/  LDG.E.LTC128B.U16 R15, desc[UR14][R4.64+0x2] ;  /* 0x0000020e040f7981 */ /* 0x000364000c1e1520 */
.L_x_406:
[----:B------:R-:W-:Y:S05]  /*c250*/  BSYNC B0 ;  /* 0x0000000000007941 */ /* 0x000fea0003800000 */
.L_x_405:
[----:B0-----:R-:W-:Y:S01]  /*c260*/  IMAD.WIDE.U32 R8, R8, R17, UR10 ;  /* 0x0000000a08087e25 */ /* 0x001fe2000f8e0011 */
[----:B------:R-:W-:Y:S01]  /*c270*/  ISETP.GT.AND P1, PT, R14, 0xc8, PT ;  /* 0x000000c80e00780c */ /* 0x000fe20003f24270 */
[----:B------:R-:W-:Y:S02]  /*c280*/  BSSY B0, `(.L_x_407) ;  /* 0x000000f000007945 */ /* 0x000fe40003800000 */
[----:B-----5:R-:W-:Y:S01]  /*c290*/  HADD2.F32 R12, -RZ, R15.H0_H0 ;  /* 0x2000000fff0c7230 */ /* 0x020fe20000004100 */
[----:B------:R-:W-:Y:S02]  /*c2a0*/  IADD3 R10, P2, R10, R8, RZ ;  /* 0x000000080a0a7210 */ /* 0x000fe40007f5e0ff */
[----:B------:R-:W-:Y:S02]  /*c2b0*/  ISETP.GT.AND P4, PT, R0, RZ, P1 ;  /* 0x000000ff0000720c */ /* 0x000fe40000f84270 */
[----:B------:R-:W-:Y:S01]  /*c2c0*/  FMUL R12, R12, UR16 ;  /* 0x000000100c0c7c20 */ /* 0x000fe20008400000 */
[----:B------:R-:W-:Y:S01]  /*c2d0*/  IADD3.X R9, R11, R13, R9, P2, !PT ;  /* 0x0000000d0b097210 */ /* 0x000fe200017fe409 */
[----:B------:R-:W-:Y:S01]  /*c2e0*/  @P3 IMAD.MOV.U32 R11, RZ, RZ, R7 ;  /* 0x000000ffff0b3224 */ /* 0x000fe200078e0007 */
[----:B------:R-:W-:Y:S01]  /*c2f0*/  LEA R8, P2, R10, UR22, 0x1 ;  /* 0x000000160a087c11 */ /* 0x000fe2000f8408ff */
[----:B------:R-:W-:-:S03]  /*c300*/  FFMA R12, R25, UR13, R12 ;  /* 0x0000000d190c7c23 */ /* 0x000fc6000800000c */
[----:B------:R-:W-:Y:S01]  /*c310*/  LEA.HI.X R9, R10, UR23, R9, 0x1, P2 ;  /* 0x000000170a097c11 */ /* 0x000fe200090f0c09 */
[----:B------:R-:W-:Y:S01]  /*c320*/  @P3 IMAD.MOV.U32 R10, RZ, RZ, R2 ;  /* 0x000000ffff0a3224 */ /* 0x000fe200078e0002 */
[----:B------:R-:W-:-:S05]  /*c330*/  F2FP.F16.F32.PACK_AB R12, RZ, R12 ;  /* 0x0000000cff0c723e */ /* 0x000fca00000000ff */
[----:B------:R0:W-:Y:S01]  /*c340*/  @P3 STG.E.U16 desc[UR14][R10.64+0x2], R12 ;  /* 0x0000020c0a003986 */ /* 0x0001e2000c10150e */
[----:B------:R-:W-:Y:S05]  /*c350*/  @!P4 BRA `(.L_x_408) ;  /* 0x000000000004c947 */ /* 0x000fea0003800000 */
[----:B------:R2:W5:Y:S02]  /*c360*/  LDG.E.LTC128B.U16 R15, desc[UR14][R8.64] ;  /* 0x0000000e080f7981 */ /* 0x000564000c1e1520 */
.L_x_408:
[----:B------:R-:W-:Y:S05]  /*c370*/  BSYNC B0 ;  /* 0x0000000000007941 */ /* 0x000fea0003800000 */
.L_x_407:
[----:B0----5:R-:W-:Y:S01]  /*c380*/  HADD2.F32 R10, -RZ, R15.H0_H0 ;  /* 0x2000000fff0a7230 */ /* 0x021fe20000004100 */
[----:B------:R-:W-:Y:S01]  /*c390*/  ISETP.GT.AND P3, PT, R0, 0x1, P1 ;  /* 0x000000010000780c */ /* 0x000fe20000f64270 */
[----:B------:R-:W-:Y:S03]  /*c3a0*/  BSSY B0, `(.L_x_409) ;  /* 0x0000009000007945 */ /* 0x000fe60003800000 */
[----:B------:R-:W-:Y:S01]  /*c3b0*/  FMUL R11, R10, UR16 ;  /* 0x000000100a0b7c20 */ /* 0x000fe20008400000 */
[----:B------:R-:W-:-:S03]  /*c3c0*/  IADD3 R10, P2, R2, UR8, RZ ;  /* 0x00000008020a7c10 */ /* 0x000fc6000ff5e0ff */
[----:B------:R-:W-:-:S05]  /*c3d0*/  FFMA R11, R26, UR13, R11 ;  /* 0x0000000d1a0b7c23 */ /* 0x000fca000800000b */
[----:B------:R-:W-:Y:S02]  /*c3e0*/  F2FP.F16.F32.PACK_AB R12, RZ, R11 ;  /* 0x0000000bff0c723e */ /* 0x000fe400000000ff */
[----:B------:R-:W-:-:S05]  /*c3f0*/  IADD3.X R11, R7, UR5, RZ, P2, !PT ;  /* 0x00000005070b7c10 */ /* 0x000fca00097fe4ff */
[----:B------:R0:W-:Y:S01]  /*c400*/  @P4 STG.E.U16 desc[UR14][R10.64], R12 ;  /* 0x0000000c0a004986 */ /* 0x0001e2000c10150e */
[----:B------:R-:W-:Y:S05]  /*c410*/  @!P3 BRA `(.L_x_410) ;  /* 0x000000000004b947 */ /* 0x000fea0003800000 */
[----:B------:R3:W5:Y:S02]  /*c420*/  LDG.E.LTC128B.U16 R15, desc[UR14][R8.64+0x2] ;  /* 0x0000020e080f7981 */ /* 0x000764000c1e1520 */
.L_x_410:
[----:B------:R-:W-:Y:S05]  /*c430*/  BSYNC B0 ;  /* 0x0000000000007941 */ /* 0x000fea0003800000 */
.L_x_409:
        /* <DEDUP_REMOVED lines=9> */
.L_x_412:
[----:B------:R-:W-:Y:S05]  /*c4d0*/  BSYNC B0 ;  /* 0x0000000000007941 */ /* 0x000fea0003800000 */
.L_x_411:
[----:B0----5:R-:W-:Y:S01]  /*c4e0*/  HADD2.F32 R12, -RZ, R15.H0_H0 ;  /* 0x2000000fff0c7230 */ /* 0x021fe20000004100 */
[----:B------:R-:W-:Y:S01]  /*c4f0*/  ISETP.GT.AND P3, PT, R0, 0x9, P0 ;  /* 0x000000090000780c */ /* 0x000fe20000764270 */
[----:B------:R-:W-:Y:S03]  /*c500*/  BSSY B0, `(.L_x_413) ;  /* 0x000000a000007945 */ /* 0x000fe60003800000 */
        /* <DEDUP_REMOVED lines=9> */
.L_x_414:
[----:B------:R-:W-:Y:S05]  /*c5a0*/  BSYNC B0 ;  /* 0x0000000000007941 */ /* 0x000fea0003800000 */
.L_x_413:
[----:B0----5:R-:W-:Y:S01]  /*c5b0*/  HADD2.F32 R12, -RZ, R15.H0_H0 ;  /* 0x2000000fff0c7230 */ /* 0x021fe20000004100 */
[----:B------:R-:W-:Y:S01]  /*c5c0*/  ISETP.GT.AND P4, PT, R0, 0x8, P1 ;  /* 0x000000080000780c */ /* 0x000fe20000f84270 */
[----:B------:R-:W-:Y:S01]  /*c5d0*/  @P3 IMAD.MOV.U32 R13, RZ, RZ, R7 ;  /* 0x000000ffff0d3224 */ /* 0x000fe200078e0007 */
[----:B------:R-:W-:Y:S02]  /*c5e0*/  BSSY B0, `(.L_x_415) ;  /* 0x0000009000007945 */ /* 0x000fe40003800000 */
[----:B------:R-:W-:-:S04]  /*c5f0*/  FMUL R12, R12, UR16 ;  /* 0x000000100c0c7c20 */ /* 0x000fc80008400000 */
[----:B------:R-:W-:-:S05]  /*c600*/  FFMA R12, R29, UR13, R12 ;  /* 0x0000000d1d0c7c23 */ /* 0x000fca000800000c */
[----:B------:R-:W-:-:S04]  /*c610*/  F2FP.F16.F32.PACK_AB R12, RZ, R12 ;  /* 0x0000000cff0c723e */ /* 0x000fc800000000ff */
[----:B------:R-:W-:Y:S02]  /*c620*/  PRMT R14, R12, 0x7610, R14 ;  /* 0x000076100c0e7816 */ /* 0x000fe4000000000e */
[----:B------:R-:W-:-:S05]  /*c630*/  @P3 MOV R12, R2 ;  /* 0x00000002000c3202 */ /* 0x000fca0000000f00 */
[----:B------:R0:W-:Y:S01]  /*c640*/  @P3 STG.E.U16 desc[UR14][R12.64+0x12], R14 ;  /* 0x0000120e0c003986 */ /* 0x0001e2000c10150e */
[----:B------:R-:W-:Y:S05]  /*c650*/  @!P4 BRA `(.L_x_416) ;  /* 0x000000000004c947 */ /* 0x000fea0003800000 */
[----:B------:R0:W5:Y:S02]  /*c660*/  LDG.E.LTC128B.U16 R15, desc[UR14][R8.64+0x10] ;  /* 0x0000100e080f7981 */ /* 0x000164000c1e1520 */
.L_x_416:
[----:B------:R-:W-:Y:S05]  /*c670*/  BSYNC B0 ;  /* 0x0000000000007941 */ /* 0x000fea0003800000 */
.L_x_415:
        /* <DEDUP_REMOVED lines=9> */
.L_x_418:
[----:B------:R-:W-:Y:S05]  /*c710*/  BSYNC B0 ;  /* 0x0000000000007941 */ /* 0x000fea0003800000 */
.L_x_417:
        /* <DEDUP_REMOVED lines=9> */
.L_x_420:
[----:B------:R-:W-:Y:S05]  /*c7b0*/  BSYNC B0 ;  /* 0x0000000000007941 */ /* 0x000fea0003800000 */
.L_x_419:
        /* <DEDUP_REMOVED lines=12> */
.L_x_422:
[----:B------:R-:W-:Y:S05]  /*c880*/  BSYNC B0 ;  /* 0x0000000000007941 */ /* 0x000fea0003800000 */
.L_x_421:
[----:B0----5:R-:W-:Y:S01]  /*c890*/  HADD2.F32 R12, -RZ, R15.H0_H0 ;  /* 0x2000000fff0c7230 */ /* 0x021fe20000004100 */
[----:B------:R-:W-:Y:S01]  /*c8a0*/  ISETP.GT.AND P4, PT, R0, 0x10, P1 ;  /* 0x000000100000780c */ /* 0x000fe20000f84270 */
[----:B------:R-:W-:Y:S01]  /*c8b0*/  @P3 IMAD.MOV.U32 R13, RZ, RZ, R7 ;  /* 0x000000ffff0d3224 */ /* 0x000fe200078e0007 */
[----:B------:R-:W-:Y:S02]  /*c8c0*/  BSSY B0, `(.L_x_423) ;  /* 0x0000009000007945 */ /* 0x000fe40003800000 */
[----:B------:R-:W-:-:S04]  /*c8d0*/  FMUL R12, R12, UR16 ;  /* 0x000000100c0c7c20 */ /* 0x000fc80008400000 */
[----:B------:R-:W-:-:S05]  /*c8e0*/  FFMA R12, R33, UR13, R12 ;  /* 0x0000000d210c7c23 */ /* 0x000fca000800000c */
[----:B------:R-:W-:-:S04]  /*c8f0*/  F2FP.F16.F32.PACK_AB R12, RZ, R12 ;  /* 0x0000000cff0c723e */ /* 0x000fc800000000ff */
[----:B------:R-:W-:Y:S01]  /*c900*/  PRMT R14, R12, 0x7610, R14 ;  /* 0x000076100c0e7816 */ /* 0x000fe2000000000e */
[----:B------:R-:W-:-:S05]  /*c910*/  @P3 IMAD.MOV.U32 R12, RZ, RZ, R2 ;  /* 0x000000ffff0c3224 */ /* 0x000fca00078e0002 */
[----:B------:R0:W-:Y:S01]  /*c920*/  @P3 STG.E.U16 desc[UR14][R12.64+0x22], R14 ;  /* 0x0000220e0c003986 */ /* 0x0001e2000c10150e */
[----:B------:R-:W-:Y:S05]  /*c930*/  @!P4 BRA `(.L_x_424) ;  /* 0x000000000004c947 */ /* 0x000fea0003800000 */
[----:B------:R0:W5:Y:S02]  /*c940*/  LDG.E.LTC128B.U16 R15, desc[UR14][R8.64+0x20] ;  /* 0x0000200e080f7981 */ /* 0x000164000c1e1520 */
.L_x_424:
[----:B------:R-:W-:Y:S05]  /*c950*/  BSYNC B0 ;  /* 0x0000000000007941 */ /* 0x000fea0003800000 */
.L_x_423:
        /* <DEDUP_REMOVED lines=9> */
.L_x_426:
[----:B------:R-:W-:Y:S05]  /*c9f0*/  BSYNC B0 ;  /* 0x0000000000007941 */ /* 0x000fea0003800000 */
.L_x_425:
        /* <DEDUP_REMOVED lines=9> */
.L_x_428:
[----:B------:R-:W-:Y:S05]  /*ca90*/  BSYNC B0 ;  /* 0x0000000000007941 */ /* 0x000fea0003800000 */
.L_x_427:
        /* <DEDUP_REMOVED lines=12> */
.L_x_430:
[----:B------:R-:W-:Y:S05]  /*cb60*/  BSYNC B0 ;  /* 0x0000000000007941 */ /* 0x000fea0003800000 */
.L_x_429:
        /* <DEDUP_REMOVED lines=12> */
.L_x_432:
[----:B------:R-:W-:Y:S05]  /*cc30*/  BSYNC B0 ;  /* 0x0000000000007941 */ /* 0x000fea0003800000 */
.L_x_431:
        /* <DEDUP_REMOVED lines=9> */
.L_x_434:
[----:B------:R-:W-:Y:S05]  /*ccd0*/  BSYNC B0 ;  /* 0x0000000000007941 */ /* 0x000fea0003800000 */
.L_x_433:
        /* <DEDUP_REMOVED lines=9> */
.L_x_436:
[----:B------:R-:W-:Y:S05]  /*cd70*/  BSYNC B0 ;  /* 0x0000000000007941 */ /* 0x000fea0003800000 */
.L_x_435:
[----:B0----5:R-:W-:Y:S01]  /*cd80*/  HADD2.F32 R12, -RZ, R15.H0_H0 ;  /* 0x2000000fff0c7230 */ /* 0x021fe20000004100 */
[----:B------:R-:W-:Y:S01]  /*cd90*/  ISETP.GT.AND P3, PT, R0, 0x21, P0 ;  /* 0x000000210000780c */ /* 0x000fe20000764270 */
[----:B------:R-:W-:Y:S03]  /*cda0*/  BSSY B0, `(.L_x_437) ;  /* 0x000000a000007945 */ /* 0x000fe60003800000 */
[----:B------:R-:W-:Y:S01]  /*cdb0*/  FMUL R13, R12, UR16 ;  /* 0x000000100c0d7c20 */ /* 0x000fe20008400000 */
[----:B------:R-:W-:-:S03]  /*cdc0*/  @P4 IMAD.MOV.U32 R12, RZ, RZ, R2 ;  /* 0x000000ffff0c4224 */ /* 0x000fc600078e0002 */
[----:B------:R-:W-:-:S05]  /*cdd0*/  FFMA R13, R40, UR13, R13 ;  /* 0x0000000d280d7c23 */ /* 0x000fca000800000d */
[----:B------:R-:W-:-:S04]  /*cde0*/  F2FP.F16.F32.PACK_AB R13, RZ, R13 ;  /* 0x0000000dff0d723e */ /* 0x000fc800000000ff */
[----:B------:R-:W-:Y:S02]  /*cdf0*/  PRMT R14, R13, 0x7610, R14 ;  /* 0x000076100d0e7816 */ /* 0x000fe4000000000e */
[----:B------:R-:W-:-:S05]  /*ce00*/  @P4 MOV R13, R7 ;  /* 0x00000007000d4202 */ /* 0x000fca0000000f00 */
[----:B------:R0:W-:Y:S01]  /*ce10*/  @P4 STG.E.U16 desc[UR14][R12.64+0x40], R14 ;  /* 0x0000400e0c004986 */ /* 0x0001e2000c10150e */
[----:B------:R-:W-:Y:S05]  /*ce20*/  @!P3 BRA `(.L_x_438) ;  /* 0x000000000004b947 */ /* 0x000fea0003800000 */
[----:B------:R0:W5:Y:S02]  /*ce30*/  LDG.E.LTC128B.U16 R15, desc[UR14][R4.64+0x42] ;  /* 0x0000420e040f7981 */ /* 0x000164000c1e1520 */
.L_x_438:
[----:B------:R-:W-:Y:S05]  /*ce40*/  BSYNC B0 ;  /* 0x0000000000007941 */ /* 0x000fea0003800000 */
.L_x_437:
        /* <DEDUP_REMOVED lines=12> */
.L_x_440:
[----:B------:R-:W-:Y:S05]  /*cf10*/  BSYNC B0 ;  /* 0x0000000000007941 */ /* 0x000fea0003800000 */
.L_x_439:
        /* <DEDUP_REMOVED lines=9> */
.L_x_442:
[----:B------:R-:W-:Y:S05]  /*cfb0*/  BSYNC B0 ;  /* 0x0000000000007941 */ /* 0x000fea0003800000 */
.L_x_441:
        /* <DEDUP_REMOVED lines=9> */
.L_x_444:
[----:B------:R-:W-:Y:S05]  /*d050*/  BSYNC B0 ;  /* 0x0000000000007941 */ /* 0x000fea0003800000 */
.L_x_443:
        /* <DEDUP_REMOVED lines=12> */
.L_x_446:
[----:B------:R-:W-:Y:S05]  /*d120*/  BSYNC B0 ;  /* 0x0000000000007941 */ /* 0x000fea0003800000 */
.L_x_445:
        /* <DEDUP_REMOVED lines=12> */
.L_x_448:
[----:B------:R-:W-:Y:S05]  /*d1f0*/  BSYNC B0 ;  /* 0x0000000000007941 */ /* 0x000fea0003800000 */
.L_x_447:
        /* <DEDUP_REMOVED lines=9> */
.L_x_450:
[----:B------:R-:W-:Y:S05]  /*d290*/  BSYNC B0 ;  /* 0x0000000000007941 */ /* 0x000fea0003800000 */
.L_x_449:
        /* <DEDUP_REMOVED lines=9> */
.L_x_452:
[----:B------:R-:W-:Y:S05]  /*d330*/  BSYNC B0 ;  /* 0x0000000000007941 */ /* 0x000fea0003800000 */
.L_x_451:
        /* <DEDUP_REMOVED lines=12> */
.L_x_454:
[----:B------:R-:W-:Y:S05]  /*d400*/  BSYNC B0 ;  /* 0x0000000000007941 */ /* 0x000fea0003800000 */
.L_x_453:
        /* <DEDUP_REMOVED lines=12> */
.L_x_456:
[----:B------:R-:W-:Y:S05]  /*d4d0*/  BSYNC B0 ;  /* 0x0000000000007941 */ /* 0x000fea0003800000 */
.L_x_455:
[----:B-----5:R-:W-:Y:S01]  /*d4e0*/  HADD2.F32 R11, -RZ, R15.H0_H0 ;  /* 0x2000000fff0b7230 */ /* 0x020fe20000004100 */
[----:B------:R-:W-:Y:S01]  /*d4f0*/  ISETP.GT.AND P3, PT, R0, 0x31, P1 ;  /* 0x000000310000780c */ /* 0x000fe20000f64270 */
[----:B------:R-:W-:Y:S03]  /*d500*/  BSSY B0, `(.L_x_457) ;  /* 0x0000008000007945 */ /* 0x000fe60003800000 */
[----:B------:R-:W-:-:S04]  /*d510*/  FMUL R11, R11, UR16 ;  /* 0x000000100b0b7c20 */ /* 0x000fc80008400000 */
[----:B------:R-:W-:-:S05]  /*d520*/  FFMA R11, R50, UR13, R11 ;  /* 0x0000000d320b7c23 */ /* 0x000fca000800000b */
[----:B0-----:R-:W-:Y:S02]  /*d530*/  F2FP.F16.F32.PACK_AB R12, RZ, R11 ;  /* 0x0000000bff0c723e */ /* 0x001fe400000000ff */
[----:B------:R-:W-:-:S05]  /*d540*/  IADD3.X R11, R7, UR5, RZ, P2, !PT ;  /* 0x00000005070b7c10 */ /* 0x000fca00097fe4ff */
[----:B------:R0:W-:Y:S01]  /*d550*/  @P4 STG.E.U16 desc[UR14][R10.64+0x60], R12 ;  /* 0x0000600c0a004986 */ /* 0x0001e2000c10150e */
[----:B------:R-:W-:Y:S05]  /*d560*/  @!P3 BRA `(.L_x_458) ;  /* 0x000000000004b947 */ /* 0x000fea0003800000 */
[----:B------:R0:W5:Y:S02]  /*d570*/  LDG.E.LTC128B.U16 R15, desc[UR14][R8.64+0x62] ;  /* 0x0000620e080f7981 */ /* 0x000164000c1e1520 */
.L_x_458:
[----:B------:R-:W-:Y:S05]  /*d580*/  BSYNC B0 ;  /* 0x0000000000007941 */ /* 0x000fea0003800000 */
.L_x_457:
[----:B0----5:R-:W-:Y:S01]  /*d590*/  HADD2.F32 R12, -RZ, R15.H0_H0 ;  /* 0x2000000fff0c7230 */ /* 0x021fe20000004100 */
[----:B------:R-:W-:Y:S01]  /*d5a0*/  ISETP.GT.AND P2, PT, R0, 0x38, P0 ;  /* 0x000000380000780c */ /* 0x000fe20000744270 */
[----:B------:R-:W-:Y:S03]  /*d5b0*/  BSSY B0, `(.L_x_459) ;  /* 0x000000a000007945 */ /* 0x000fe60003800000 */
[----:B------:R-:W-:-:S04]  /*d5c0*/  FMUL R12, R12, UR16 ;  /* 0x000000100c0c7c20 */ /* 0x000fc80008400000 */
[----:B------:R-:W-:-:S05]  /*d5d0*/  FFMA R12, R51, UR13, R12 ;  /* 0x0000000d330c7c23 */ /* 0x000fca000800000c */
[----:B------:R-:W-:Y:S02]  /*d5e0*/  F2FP.F16.F32.PACK_AB R13, RZ, R12 ;  /* 0x0000000cff0d723e */ /* 0x000fe400000000ff */
[----:B------:R-:W-:Y:S02]  /*d5f0*/  IADD3 R12, R2, UR8, RZ ;  /* 0x00000008020c7c10 */ /* 0x000fe4000fffe0ff */
[----:B------:R-:W-:Y:S01]  /*d600*/  PRMT R14, R13, 0x7610, R14 ;  /* 0x000076100d0e7816 */ /* 0x000fe2000000000e */
[----:B------:R-:W-:-:S05]  /*d610*/  @P3 IMAD.MOV.U32 R13, RZ, RZ, R11 ;  /* 0x000000ffff0d3224 */ /* 0x000fca00078e000b */
[----:B------:R0:W-:Y:S01]  /*d620*/  @P3 STG.E.U16 desc[UR14][R12.64+0x62], R14 ;  /* 0x0000620e0c003986 */ /* 0x0001e2000c10150e */
[----:B------:R-:W-:Y:S05]  /*d630*/  @!P2 BRA `(.L_x_460) ;  /* 0x000000000004a947 */ /* 0x000fea0003800000 */
[----:B------:R0:W5:Y:S02]  /*d640*/  LDG.E.LTC128B.U16 R15, desc[UR14][R4.64+0x70] ;  /* 0x0000700e040f7981 */ /* 0x000164000c1e1520 */
.L_x_460:
[----:B------:R-:W-:Y:S05]  /*d650*/  BSYNC B0 ;  /* 0x0000000000007941 */ /* 0x000fea0003800000 */
.L_x_459:
        /* <DEDUP_REMOVED lines=12> */
.L_x_462:
[----:B------:R-:W-:Y:S05]  /*d720*/  BSYNC B0 ;  /* 0x0000000000007941 */ /* 0x000fea0003800000 */
.L_x_461:
        /* <DEDUP_REMOVED lines=12> */
.L_x_464:
[----:B------:R-:W-:Y:S05]  /*d7f0*/  BSYNC B0 ;  /* 0x0000000000007941 */ /* 0x000fea0003800000 */
.L_x_463:
[----:B0----5:R-:W-:Y:S01]  /*d800*/  HADD2.F32 R12, -RZ, R15.H0_H0 ;  /* 0x2000000fff0c7230 */ /* 0x021fe20000004100 */
[----:B------:R-:W-:Y:S01]  /*d810*/  ISETP.GT.AND P3, PT, R0, 0x39, P1 ;  /* 0x000000390000780c */ /* 0x000fe20000f64270 */
[----:B------:R-:W-:Y:S03]  /*d820*/  BSSY B0, `(.L_x_465) ;  /* 0x000000a000007945 */ /* 0x000fe60003800000 */
[----:B------:R-:W-:Y:S01]  /*d830*/  FMUL R13, R12, UR16 ;  /* 0x000000100c0d7c20 */ /* 0x000fe20008400000 */
[----:B------:R-:W-:-:S03]  /*d840*/  VIADD R12, R2, UR8 ;  /* 0x00000008020c7c36 */ /* 0x000fc60008000000 */
[----:B------:R-:W-:-:S05]  /*d850*/  FFMA R13, R54, UR13, R13 ;  /* 0x0000000d360d7c23 */ /* 0x000fca000800000d */
[----:B------:R-:W-:-:S04]  /*d860*/  F2FP.F16.F32.PACK_AB R13, RZ, R13 ;  /* 0x0000000dff0d723e */ /* 0x000fc800000000ff */
[----:B------:R-:W-:Y:S01]  /*d870*/  PRMT R14, R13, 0x7610, R14 ;  /* 0x000076100d0e7816 */ /* 0x000fe2000000000e */
[----:B------:R-:W-:-:S05]  /*d880*/  @P2 IMAD.MOV.U32 R13, RZ, RZ, R11 ;  /* 0x000000ffff0d2224 */ /* 0x000fca00078e000b */
[----:B------:R0:W-:Y:S01]  /*d890*/  @P2 STG.E.U16 desc[UR14][R12.64+0x70], R14 ;  /* 0x0000700e0c002986 */ /* 0x0001e2000c10150e */
[----:B------:R-:W-:Y:S05]  /*d8a0*/  @!P3 BRA `(.L_x_466) ;  /* 0x000000000004b947 */ /* 0x000fea0003800000 */
[----:B------:R0:W5:Y:S02]  /*d8b0*/  LDG.E.LTC128B.U16 R15, desc[UR14][R8.64+0x72] ;  /* 0x0000720e080f7981 */ /* 0x000164000c1e1520 */
.L_x_466:
[----:B------:R-:W-:Y:S05]  /*d8c0*/  BSYNC B0 ;  /* 0x0000000000007941 */ /* 0x000fea0003800000 */
.L_x_465:
[----:B0----5:R-:W-:Y:S01]  /*d8d0*/  HADD2.F32 R12, -RZ, R15.H0_H0 ;  /* 0x2000000fff0c7230 */ /* 0x021fe20000004100 */
[----:B------:R-:W-:Y:S01]  /*d8e0*/  ISETP.GT.AND P2, PT, R0, 0x40, P0 ;  /* 0x000000400000780c */ /* 0x000fe20000744270 */
[----:B------:R-:W-:Y:S03]  /*d8f0*/  BSSY B0, `(.L_x_467) ;  /* 0x000000a000007945 */ /* 0x000fe60003800000 */
        /* <DEDUP_REMOVED lines=9> */
.L_x_468:
[----:B------:R-:W-:Y:S05]  /*d990*/  BSYNC B0 ;  /* 0x0000000000007941 */ /* 0x000fea0003800000 */
.L_x_467:
        /* <DEDUP_REMOVED lines=12> */
.L_x_470:
[----:B------:R-:W-:Y:S05]  /*da60*/  BSYNC B0 ;  /* 0x0000000000007941 */ /* 0x000fea0003800000 */
.L_x_469:
        /* <DEDUP_REMOVED lines=12> */
.L_x_472:
[----:B------:R-:W-:Y:S05]  /*db30*/  BSYNC B0 ;  /* 0x0000000000007941 */ /* 0x000fea0003800000 */
.L_x_471:
        /* <DEDUP_REMOVED lines=12> */
.L_x_474:
[----:B------:R-:W-:Y:S05]  /*dc00*/  BSYNC B0 ;  /* 0x0000000000007941 */ /* 0x000fea0003800000 */
.L_x_473:
        /* <DEDUP_REMOVED lines=12> */
.L_x_476:
[----:B------:R-:W-:Y:S05]  /*dcd0*/  BSYNC B0 ;  /* 0x0000000000007941 */ /* 0x000fea0003800000 */
.L_x_475:
        /* <DEDUP_REMOVED lines=12> */
.L_x_478:
[----:B------:R-:W-:Y:S05]  /*dda0*/  BSYNC B0 ;  /* 0x0000000000007941 */ /* 0x000fea0003800000 */
.L_x_477:
        /* <DEDUP_REMOVED lines=12> */
.L_x_480:
[----:B------:R-:W-:Y:S05]  /*de70*/  BSYNC B0 ;  /* 0x0000000000007941 */ /* 0x000fea0003800000 */
.L_x_479:
[----:B0----5:R-:W-:Y:S01]  /*de80*/  HADD2.F32 R12, -RZ, R15.H0_H0 ;  /* 0x2000000fff0c7230 */ /* 0x021fe20000004100 */
[----:B------:R-:W-:Y:S01]  /*de90*/  ISETP.GT.AND P3, PT, R0, 0x49, P1 ;  /* 0x000000490000780c */ /* 0x000fe20000f64270 */
[----:B------:R-:W-:Y:S03]  /*dea0*/  BSSY B0, `(.L_x_481) ;  /* 0x000000a000007945 */ /* 0x000fe60003800000 */
[----:B------:R-:W-:Y:S01]  /*deb0*/  FMUL R13, R12, UR16 ;  /* 0x000000100c0d7c20 */ /* 0x000fe20008400000 */
[----:B------:R-:W-:-:S03]  /*dec0*/  IADD3 R12, R2, UR8, RZ ;  /* 0x00000008020c7c10 */ /* 0x000fc6000fffe0ff */
[----:B------:R-:W-:-:S05]  /*ded0*/  FFMA R13, R62, UR13, R13 ;  /* 0x0000000d3e0d7c23 */ /* 0x000fca000800000d */
[----:B------:R-:W-:-:S04]  /*dee0*/  F2FP.F16.F32.PACK_AB R13, RZ, R13 ;  /* 0x0000000dff0d723e */ /* 0x000fc800000000ff */
[----:B------:R-:W-:Y:S01]  /*def0*/  PRMT R14, R13, 0x7610, R14 ;  /* 0x000076100d0e7816 */ /* 0x000fe2000000000e */
[----:B------:R-:W-:-:S05]  /*df00*/  @P2 IMAD.MOV.U32 R13, RZ, RZ, R11 ;  /* 0x000000ffff0d2224 */ /* 0x000fca00078e000b */
[----:B------:R0:W-:Y:S01]  /*df10*/  @P2 STG.E.U16 desc[UR14][R12.64+0x90], R14 ;  /* 0x0000900e0c002986 */ /* 0x0001e2000c10150e */
[----:B------:R-:W-:Y:S05]  /*df20*/  @!P3 BRA `(.L_x_482) ;  /* 0x000000000004b947 */ /* 0x000fea0003800000 */
[----:B------:R0:W5:Y:S02]  /*df30*/  LDG.E.LTC128B.U16 R15, desc[UR14][R8.64+0x92] ;  /* 0x0000920e080f7981 */ /* 0x000164000c1e1520 */
.L_x_482:
[----:B------:R-:W-:Y:S05]  /*df40*/  BSYNC B0 ;  /* 0x0000000000007941 */ /* 0x000fea0003800000 */
.L_x_481:
        /* <DEDUP_REMOVED lines=12> */
.L_x_484:
[----:B------:R-:W-:Y:S05]  /*e010*/  BSYNC B0 ;  /* 0x0000000000007941 */ /* 0x000fea0003800000 */
.L_x_483:
        /* <DEDUP_REMOVED lines=12> */
.L_x_486:
[----:B------:R-:W-:Y:S05]  /*e0e0*/  BSYNC B0 ;  /* 0x0000000000007941 */ /* 0x000fea0003800000 */
.L_x_485:
        /* <DEDUP_REMOVED lines=12> */
.L_x_488:
[----:B------:R-:W-:Y:S05]  /*e1b0*/  BSYNC B0 ;  /* 0x0000000000007941 */ /* 0x000fea0003800000 */
.L_x_487:
        /* <DEDUP_REMOVED lines=12> */
.L_x_490:
[----:B------:R-:W-:Y:S05]  /*e280*/  BSYNC B0 ;  /* 0x0000000000007941 */ /* 0x000fea0003800000 */
.L_x_489:
[----:B0----5:R-:W-:Y:S01]  /*e290*/  HADD2.F32 R12, -RZ, R15.H0_H0 ;  /* 0x2000000fff0c7230 */ /* 0x021fe20000004100 */
[----:B------:R-:W-:Y:S01]  /*e2a0*/  ISETP.GT.AND P2, PT, R0, 0x58, P0 ;  /* 0x000000580000780c */ /* 0x000fe20000744270 */
[----:B------:R-:W-:Y:S03]  /*e2b0*/  BSSY B0, `(.L_x_491) ;  /* 0x000000a000007945 */ /* 0x000fe60003800000 */
[----:B------:R-:W-:-:S04]  /*e2c0*/  FMUL R12, R12, UR16 ;  /* 0x000000100c0c7c20 */ /* 0x000fc80008400000 */
[----:B------:R-:W-:-:S05]  /*e2d0*/  FFMA R12, R67, UR13, R12 ;  /* 0x0000000d430c7c23 */ /* 0x000fca000800000c */
[----:B------:R-:W-:Y:S01]  /*e2e0*/  F2FP.F16.F32.PACK_AB R13, RZ, R12 ;  /* 0x0000000cff0d723e */ /* 0x000fe200000000ff */
[----:B------:R-:W-:-:S03]  /*e2f0*/  VIADD R12, R2, UR8 ;  /* 0x00000008020c7c36 */ /* 0x000fc60008000000 */
[----:B------:R-:W-:Y:S02]  /*e300*/  PRMT R14, R13, 0x7610, R14 ;  /* 0x000076100d0e7816 */ /* 0x000fe4000000000e */
[----:B------:R-:W-:-:S05]  /*e310*/  @P3 MOV R13, R11 ;  /* 0x0000000b000d3202 */ /* 0x000fca0000000f00 */
[----:B------:R0:W-:Y:S01]  /*e320*/  @P3 STG.E.U16 desc[UR14][R12.64+0xa2], R14 ;  /* 0x0000a20e0c003986 */ /* 0x0001e2000c10150e */
[----:B------:R-:W-:Y:S05]  /*e330*/  @!P2 BRA `(.L_x_492) ;  /* 0x000000000004a947 */ /* 0x000fea0003800000 */
[----:B------:R0:W5:Y:S02]  /*e340*/  LDG.E.LTC128B.U16 R15, desc[UR14][R4.64+0xb0] ;  /* 0x0000b00e040f7981 */ /* 0x000164000c1e1520 */
.L_x_492:
[----:B------:R-:W-:Y:S05]  /*e350*/  BSYNC B0 ;  /* 0x0000000000007941 */ /* 0x000fea0003800000 */
.L_x_491:
        /* <DEDUP_REMOVED lines=12> */
.L_x_494:
[----:B------:R-:W-:Y:S05]  /*e420*/  BSYNC B0 ;  /* 0x0000000000007941 */ /* 0x000fea0003800000 */
.L_x_493:
        /* <DEDUP_REMOVED lines=12> */
.L_x_496:
[----:B------:R-:W-:Y:S05]  /*e4f0*/  BSYNC B0 ;  /* 0x0000000000007941 */ /* 0x000fea0003800000 */
.L_x_495:
        /* <DEDUP_REMOVED lines=12> */
.L_x_498:
[----:B------:R-:W-:Y:S05]  /*e5c0*/  BSYNC B0 ;  /* 0x0000000000007941 */ /* 0x000fea0003800000 */
.L_x_497:
        /* <DEDUP_REMOVED lines=12> */
.L_x_500:
[----:B------:R-:W-:Y:S05]  /*e690*/  BSYNC B0 ;  /* 0x0000000000007941 */ /* 0x000fea0003800000 */
.L_x_499:
        /* <DEDUP_REMOVED lines=12> */
.L_x_502:
[----:B------:R-:W-:Y:S05]  /*e760*/  BSYNC B0 ;  /* 0x0000000000007941 */ /* 0x000fea0003800000 */
.L_x_501:
        /* <DEDUP_REMOVED lines=12> */
.L_x_504:
[----:B------:R-:W-:Y:S05]  /*e830*/  BSYNC B0 ;  /* 0x0000000000007941 */ /* 0x000fea0003800000 */
.L_x_503:
        /* <DEDUP_REMOVED lines=12> */
.L_x_506:
[----:B------:R-:W-:Y:S05]  /*e900*/  BSYNC B0 ;  /* 0x0000000000007941 */ /* 0x000fea0003800000 */
.L_x_505:
        /* <DEDUP_REMOVED lines=12> */
.L_x_508:
[----:B------:R-:W-:Y:S05]  /*e9d0*/  BSYNC B0 ;  /* 0x0000000000007941 */ /* 0x000fea0003800000 */
.L_x_507:
        /* <DEDUP_REMOVED lines=12> */
.L_x_510:
[----:B------:R-:W-:Y:S05]  /*eaa0*/  BSYNC B0 ;  /* 0x0000000000007941 */ /* 0x000fea0003800000 */
.L_x_509:
        /* <DEDUP_REMOVED lines=12> */
.L_x_512:
[----:B------:R-:W-:Y:S05]  /*eb70*/  BSYNC B0 ;  /* 0x0000000000007941 */ /* 0x000fea0003800000 */
.L_x_511:
[----:B0----5:R-:W-:Y:S01]  /*eb80*/  HADD2.F32 R12, -RZ, R15.H0_H0 ;  /* 0x2000000fff0c7230 */ /* 0x021fe20000004100 */
[----:B------:R-:W-:Y:S01]  /*eb90*/  ISETP.GT.AND P3, PT, R0, 0x69, P1 ;  /* 0x000000690000780c */ /* 0x000fe20000f64270 */
[----:B------:R-:W-:Y:S03]  /*eba0*/  BSSY B0, `(.L_x_513) ;  /* 0x000000a000007945 */ /* 0x000fe60003800000 */
[----:B------:R-:W-:Y:S01]  /*ebb0*/  FMUL R13, R12, UR16 ;  /* 0x000000100c0d7c20 */ /* 0x000fe20008400000 */
[----:B------:R-:W-:-:S03]  /*ebc0*/  VIADD R12, R2, UR8 ;  /* 0x00000008020c7c36 */ /* 0x000fc60008000000 */
[----:B------:R-:W-:-:S05]  /*ebd0*/  FFMA R13, R78, UR13, R13 ;  /* 0x0000000d4e0d7c23 */ /* 0x000fca000800000d */
[----:B------:R-:W-:-:S04]  /*ebe0*/  F2FP.F16.F32.PACK_AB R13, RZ, R13 ;  /* 0x0000000dff0d723e */ /* 0x000fc800000000ff */
[----:B------:R-:W-:Y:S02]  /*ebf0*/  PRMT R14, R13, 0x7610, R14 ;  /* 0x000076100d0e7816 */ /* 0x000fe4000000000e */
[----:B------:R-:W-:-:S05]  /*ec00*/  @P2 MOV R13, R11 ;  /* 0x0000000b000d2202 */ /* 0x000fca0000000f00 */
[----:B------:R0:W-:Y:S01]  /*ec10*/  @P2 STG.E.U16 desc[UR14][R12.64+0xd0], R14 ;  /* 0x0000d00e0c002986 */ /* 0x0001e2000c10150e */
[----:B------:R-:W-:Y:S05]  /*ec20*/  @!P3 BRA `(.L_x_514) ;  /* 0x000000000004b947 */ /* 0x000fea0003800000 */
[----:B------:R0:W5:Y:S02]  /*ec30*/  LDG.E.LTC128B.U16 R15, desc[UR14][R8.64+0xd2] ;  /* 0x0000d20e080f7981 */ /* 0x000164000c1e1520 */
.L_x_514:
[----:B------:R-:W-:Y:S05]  /*ec40*/  BSYNC B0 ;  /* 0x0000000000007941 */ /* 0x000fea0003800000 */
.L_x_513:
        /* <DEDUP_REMOVED lines=12> */
.L_x_516:
[----:B------:R-:W-:Y:S05]  /*ed10*/  BSYNC B0 ;  /* 0x0000000000007941 */ /* 0x000fea0003800000 */
.L_x_515:
        /* <DEDUP_REMOVED lines=12> */
.L_x_518:
[----:B------:R-:W-:Y:S05]  /*ede0*/  BSYNC B0 ;  /* 0x0000000000007941 */ /* 0x000fea0003800000 */
.L_x_517:
        /* <DEDUP_REMOVED lines=12> */
.L_x_520:
[----:B------:R-:W-:Y:S05]  /*eeb0*/  BSYNC B0 ;  /* 0x0000000000007941 */ /* 0x000fea0003800000 */
.L_x_519:
        /* <DEDUP_REMOVED lines=12> */
.L_x_522:
[----:B------:R-:W-:Y:S05]  /*ef80*/  BSYNC B0 ;  /* 0x0000000000007941 */ /* 0x000fea0003800000 */
.L_x_521:
        /* <DEDUP_REMOVED lines=12> */
.L_x_524:
[----:B------:R-:W-:Y:S05]  /*f050*/  BSYNC B0 ;  /* 0x0000000000007941 */ /* 0x000fea0003800000 */
.L_x_523:
[----:B0----5:R-:W-:Y:S01]  /*f060*/  HADD2.F32 R12, -RZ, R15.H0_H0 ;  /* 0x2000000fff0c7230 */ /* 0x021fe20000004100 */
[----:B------:R-:W-:Y:S01]  /*f070*/  ISETP.GT.AND P0, PT, R0, 0x79, P0 ;  /* 0x000000790000780c */ /* 0x000fe20000704270 */
[----:B------:R-:W-:Y:S03]  /*f080*/  BSSY B0, `(.L_x_525) ;  /* 0x000000a000007945 */ /* 0x000fe60003800000 */
        /* <DEDUP_REMOVED lines=9> */
.L_x_526:
[----:B------:R-:W-:Y:S05]  /*f120*/  BSYNC B0 ;  /* 0x0000000000007941 */ /* 0x000fea0003800000 */
.L_x_525:
[----:B01--45:R-:W-:Y:S01]  /*f130*/  HADD2.F32 R4, -RZ, R15.H0_H0 ;  /* 0x2000000fff047230 */ /* 0x033fe20000004100 */
[----:B------:R-:W-:Y:S01]  /*f140*/  ISETP.GT.AND P2, PT, R0, 0x78, P1 ;  /* 0x000000780000780c */ /* 0x000fe20000f44270 */
[----:B------:R-:W-:Y:S01]  /*f150*/  @P0 IMAD.MOV.U32 R6, RZ, RZ, R2 ;  /* 0x000000ffff060224 */ /* 0x000fe200078e0002 */
[----:B------:R-:W-:Y:S02]  /*f160*/  BSSY B0, `(.L_x_527) ;  /* 0x0000007000007945 */ /* 0x000fe40003800000 */
[----:B------:R-:W-:-:S04]  /*f170*/  FMUL R4, R4, UR16 ;  /* 0x0000001004047c20 */ /* 0x000fc80008400000 */
[----:B------:R-:W-:-:S05]  /*f180*/  FFMA R4, R85, UR13, R4 ;  /* 0x0000000d55047c23 */ /* 0x000fca0008000004 */
[----:B------:R-:W-:-:S05]  /*f190*/  F2FP.F16.F32.PACK_AB R4, RZ, R4 ;  /* 0x00000004ff04723e */ /* 0x000fca00000000ff */
[----:B------:R0:W-:Y:S01]  /*f1a0*/  @P0 STG.E.U16 desc[UR14][R6.64+0xf2], R4 ;  /* 0x0000f20406000986 */ /* 0x0001e2000c10150e */
[----:B------:R-:W-:Y:S05]  /*f1b0*/  @!P2 BRA `(.L_x_528) ;  /* 0x000000000004a947 */ /* 0x000fea0003800000 */
[----:B------:R1:W5:Y:S02]  /*f1c0*/  LDG.E.LTC128B.U16 R15, desc[UR14][R8.64+0xf0] ;  /* 0x0000f00e080f7981 */ /* 0x000364000c1e1520 */
.L_x_528:
[----:B------:R-:W-:Y:S05]  /*f1d0*/  BSYNC B0 ;  /* 0x0000000000007941 */ /* 0x000fea0003800000 */
.L_x_527:
        /* <DEDUP_REMOVED lines=12> */
.L_x_530:
[----:B------:R-:W-:Y:S05]  /*f2a0*/  BSYNC B0 ;  /* 0x0000000000007941 */ /* 0x000fea0003800000 */
.L_x_529:
[----:B-----5:R-:W-:Y:S02]  /*f2b0*/  HADD2.F32 R15, -RZ, R15.H0_H0 ;  /* 0x2000000fff0f7230 */ /* 0x020fe40000004100 */
[----:B------:R-:W-:-:S03]  /*f2c0*/  VIADD R2, R2, UR8 ;  /* 0x0000000802027c36 */ /* 0x000fc60008000000 */
[----:B0-----:R-:W-:-:S04]  /*f2d0*/  FMUL R0, R15, UR16 ;  /* 0x000000100f007c20 */ /* 0x001fc80008400000 */
[----:B------:R-:W-:Y:S01]  /*f2e0*/  FFMA R0, R87, UR13, R0 ;  /* 0x0000000d57007c23 */ /* 0x000fe20008000000 */
[----:B------:R-:W-:Y:S06]  /*f2f0*/  @!P1 EXIT ;  /* 0x000000000000994d */ /* 0x000fec0003800000 */
[----:B------:R-:W-:Y:S01]  /*f300*/  F2FP.F16.F32.PACK_AB R0, RZ, R0 ;  /* 0x00000000ff00723e */ /* 0x000fe200000000ff */
[----:B------:R-:W-:-:S05]  /*f310*/  IMAD.MOV.U32 R3, RZ, RZ, R11 ;  /* 0x000000ffff037224 */ /* 0x000fca00078e000b */
[----:B------:R-:W-:Y:S01]  /*f320*/  STG.E.U16 desc[UR14][R2.64+0xf2], R0 ;  /* 0x0000f20002007986 */ /* 0x000fe2000c10150e */
[----:B------:R-:W-:Y:S05]  /*f330*/  EXIT ;  /* 0x000000000000794d */ /* 0x000fea0003800000 */
.L_x_28:
[----:B------:R-:W2:Y:S01]  /*f340*/  LDL.LU R7, [R1+0x8] ;  /* 0x0000080001077983 */ /* 0x000ea20000300800 */
[----:B------:R-:W-:-:S03]  /*f350*/  ULDC.64 UR6, c[0x0][0x5c8] ;  /* 0x0001720000067ab9 */ /* 0x000fc60000000a00 */
[----:B-1----:R-:W3:Y:S04]  /*f360*/  LDL.LU R6, [R1+0xc] ;  /* 0x00000c0001067983 */ /* 0x002ee80000300800 */
[----:B------:R-:W4:Y:S04]  /*f370*/  LDL.LU R8, [R1+0x18] ;  /* 0x0000180001087983 */ /* 0x000f280000300800 */
[----:B------:R-:W5:Y:S04]  /*f380*/  LDL.LU R252, [R1+0x4c] ;  /* 0x00004c0001fc7983 */ /* 0x000f680000300800 */
        /* <DEDUP_REMOVED lines=35> */
[----:B------:R-:W5:Y:S01]  /*f5c0*/  LDL.LU R232, [R1+0xdc] ;  /* 0x0000dc0001e87983 */ /* 0x000f620000300800 */
[----:B------:R-:W-:-:S03]  /*f5d0*/  LEA R2, P2, R4, UR6, 0x1 ;  /* 0x0000000604027c11 */ /* 0x000fc6000f8408ff */
[----:B------:R-:W5:Y:S04]  /*f5e0*/  LDL.LU R231, [R1+0xe0] ;  /* 0x0000e00001e77983 */ /* 0x000f680000300800 */
[----:B------:R-:W5:Y:S04]  /*f5f0*/  LDL.LU R233, [R1+0xe4] ;  /* 0x0000e40001e97983 */ /* 0x000f680000300800 */
[----:B------:R-:W5:Y:S04]  /*f600*/  LDL.LU R234, [R1+0xe8] ;  /* 0x0000e80001ea7983 */ /* 0x000f680000300800 */
[----:B------:R-:W5:Y:S01]  /*f610*/  LDL.LU R235, [R1+0xec] ;  /* 0x0000ec0001eb7983 */ /* 0x000f620000300800 */
[----:B------:R-:W-:-:S03]  /*f620*/  LEA.HI.X R3, R4, UR7, R3, 0x1, P2 ;  /* 0x0000000704037c11 */ /* 0x000fc600090f0c03 */
[----:B------:R-:W5:Y:S04]  /*f630*/  LDL.LU R236, [R1+0xf0] ;  /* 0x0000f00001ec7983 */ /* 0x000f680000300800 */
[----:B------:R-:W5:Y:S04]  /*f640*/  LDL.LU R237, [R1+0xf4] ;  /* 0x0000f40001ed7983 */ /* 0x000f680000300800 */
[----:B------:R-:W5:Y:S04]  /*f650*/  LDL.LU R238, [R1+0xf8] ;  /* 0x0000f80001ee7983 */ /* 0x000f680000300800 */
[----:B------:R-:W5:Y:S04]  /*f660*/  LDL.LU R239, [R1+0xfc] ;  /* 0x0000fc0001ef7983 */ /* 0x000f680000300800 */
[----:B------:R-:W4:Y:S04]  /*f670*/  LDL.LU R4, [R1+0x4] ;  /* 0x0000040001047983 */ /* 0x000f280000300800 */
[----:B------:R-:W5:Y:S01]  /*f680*/  LDL.LU R5, [R1] ;  /* 0x0000000001057983 */ /* 0x000f620000300800 */
[----:B------:R-:W-:Y:S01]  /*f690*/  ISETP.GT.AND P2, PT, R0, 0x1, P0 ;  /* 0x000000010000780c */ /* 0x000fe20000744270 */
[----:B------:R-:W-:-:S02]  /*f6a0*/  USHF.L.U32 UR9, UR4, 0x1, URZ ;  /* 0x0000000104097899 */ /* 0x000fc4000800063f */
[----:B------:R-:W-:Y:S01]  /*f6b0*/  USHF.L.U64.HI UR8, UR4, 0x1, UR5 ;  /* 0x0000000104087899 */ /* 0x000fe20008010205 */
[----:B--2---:R-:W-:Y:S01]  /*f6c0*/  FMUL R7, R7, UR13 ;  /* 0x0000000d07077c20 */ /* 0x004fe20008400000 */
[----:B---3--:R-:W-:-:S04]  /*f6d0*/  FMUL R6, R6, UR13 ;  /* 0x0000000d06067c20 */ /* 0x008fc80008400000 */
[----:B------:R-:W-:Y:S02]  /*f6e0*/  F2FP.F16.F32.PACK_AB R7, RZ, R7 ;  /* 0x00000007ff07723e */ /* 0x000fe400000000ff */
[----:B------:R-:W-:Y:S01]  /*f6f0*/  F2FP.F16.F32.PACK_AB R6, RZ, R6 ;  /* 0x00000006ff06723e */ /* 0x000fe200000000ff */
[----:B----4-:R-:W-:Y:S01]  /*f700*/  FMUL R4, R4, UR13 ;  /* 0x0000000d04047c20 */ /* 0x010fe20008400000 */
[----:B-----5:R-:W-:-:S04]  /*f710*/  FMUL R5, R5, UR13 ;  /* 0x0000000d05057c20 */ /* 0x020fc80008400000 */
[----:B------:R-:W-:Y:S02]  /*f720*/  F2FP.F16.F32.PACK_AB R4, RZ, R4 ;  /* 0x00000004ff04723e */ /* 0x000fe400000000ff */
[----:B------:R-:W-:-:S03]  /*f730*/  F2FP.F16.F32.PACK_AB R5, RZ, R5 ;  /* 0x00000005ff05723e */ /* 0x000fc600000000ff */
[----:B------:R1:W-:Y:S04]  /*f740*/  @P2 STG.E.U16 desc[UR14][R2.64+0x2], R4 ;  /* 0x0000020402002986 */ /* 0x0003e8000c10150e */
[----:B------:R2:W-:Y:S01]  /*f750*/  @P1 STG.E.U16 desc[UR14][R2.64], R5 ;  /* 0x0000000502001986 */ /* 0x0005e2000c10150e */
[----:B------:R-:W-:-:S04]  /*f760*/  ISETP.GT.AND P1, PT, R14, 0x8, PT ;  /* 0x000000080e00780c */ /* 0x000fc80003f24270 */
[----:B------:R-:W-:Y:S02]  /*f770*/  ISETP.GT.AND P2, PT, R0, RZ, P1 ;  /* 0x000000ff0000720c */ /* 0x000fe40000f44270 */
[----:B-1----:R-:W-:-:S04]  /*f780*/  IADD3 R4, P3, R2, UR9, RZ ;  /* 0x0000000902047c10 */ /* 0x002fc8000ff7e0ff */
[----:B--2---:R-:W-:-:S07]  /*f790*/  IADD3.X R5, R3, UR8, RZ, P3, !PT ;  /* 0x0000000803057c10 */ /* 0x004fce0009ffe4ff */
[----:B------:R1:W-:Y:S01]  /*f7a0*/  @P2 STG.E.U16 desc[UR14][R4.64], R7 ;  /* 0x0000000704002986 */ /* 0x0003e2000c10150e */
[----:B------:R-:W-:-:S03]  /*f7b0*/  ISETP.GT.AND P2, PT, R0, 0x1, P1 ;  /* 0x000000010000780c */ /* 0x000fc60000f44270 */
[----:B-1----:R-:W2:Y:S10]  /*f7c0*/  LDL.LU R7, [R1+0x14] ;  /* 0x0000140001077983 */ /* 0x002eb40000300800 */
[----:B------:R1:W-:Y:S04]  /*f7d0*/  @P2 STG.E.U16 desc[UR14][R4.64+0x2], R6 ;  /* 0x0000020604002986 */ /* 0x0003e8000c10150e */
[----:B-1----:R-:W3:Y:S01]  /*f7e0*/  LDL.LU R6, [R1+0x10] ;  /* 0x0000100001067983 */ /* 0x002ee20000300800 */
[----:B------:R-:W-:Y:S01]  /*f7f0*/  ISETP.GT.AND P2, PT, R0, 0x8, P0 ;  /* 0x000000080000780c */ /* 0x000fe20000744270 */
[----:B------:R-:W-:Y:S01]  /*f800*/  FMUL R8, R8, UR13 ;  /* 0x0000000d08087c20 */ /* 0x000fe20008400000 */
[----:B------:R-:W-:-:S02]  /*f810*/  ISETP.GT.AND P3, PT, R0, 0x9, P0 ;  /* 0x000000090000780c */ /* 0x000fc40000764270 */
[----:B------:R-:W-:Y:S01]  /*f820*/  ISETP.GT.AND P4, PT, R0, 0x8, P1 ;  /* 0x000000080000780c */ /* 0x000fe20000f84270 */
[----:B--2---:R-:W-:-:S05]  /*f830*/  FMUL R7, R7, UR13 ;  /* 0x0000000d07077c20 */ /* 0x004fca0008400000 */
[----:B------:R-:W-:Y:S01]  /*f840*/  F2FP.F16.F32.PACK_AB R7, RZ, R7 ;  /* 0x00000007ff07723e */ /* 0x000fe200000000ff */
[----:B---3--:R-:W-:-:S05]  /*f850*/  FMUL R6, R6, UR13 ;  /* 0x0000000d06067c20 */ /* 0x008fca0008400000 */
[----:B------:R-:W-:-:S04]  /*f860*/  F2FP.F16.F32.PACK_AB R6, RZ, R6 ;  /* 0x00000006ff06723e */ /* 0x000fc800000000ff */
[----:B------:R-:W-:Y:S02]  /*f870*/  PRMT R9, R6, 0x7610, R9 ;  /* 0x0000761006097816 */ /* 0x000fe40000000009 */
[----:B------:R-:W-:Y:S01]  /*f880*/  F2FP.F16.F32.PACK_AB R6, RZ, R8 ;  /* 0x00000008ff06723e */ /* 0x000fe200000000ff */
[----:B------:R1:W-:Y:S04]  /*f890*/  @P3 STG.E.U16 desc[UR14][R2.64+0x12], R7 ;  /* 0x0000120702003986 */ /* 0x0003e8000c10150e */
[----:B------:R-:W2:Y:S04]  /*f8a0*/  LDL.LU R8, [R1+0x28] ;  /* 0x0000280001087983 */ /* 0x000ea80000300800 */
[----:B------:R-:W-:Y:S04]  /*f8b0*/  @P2 STG.E.U16 desc[UR14][R2.64+0x10], R9 ;  /* 0x0000100902002986 */ /* 0x000fe8000c10150e */
[----:B-1----:R-:W3:Y:S04]  /*f8c0*/  LDL.LU R7, [R1+0x24] ;  /* 0x0000240001077983 */ /* 0x002ee80000300800 */
[----:B------:R1:W-:Y:S04]  /*f8d0*/  @P4 STG.E.U16 desc[UR14][R4.64+0x10], R6 ;  /* 0x0000100604004986 */ /* 0x0003e8000c10150e */
[----:B-1----:R-:W4:Y:S01]  /*f8e0*/  LDL.LU R6, [R1+0x1c] ;  /* 0x00001c0001067983 */ /* 0x002f220000300800 */
[----:B------:R-:W-:Y:S01]  /*f8f0*/  ISETP.GT.AND P2, PT, R0, 0x9, P1 ;  /* 0x000000090000780c */ /* 0x000fe20000f44270 */
[----:B----4-:R-:W-:-:S05]  /*f900*/  FMUL R6, R6, UR13 ;  /* 0x0000000d06067c20 */ /* 0x010fca0008400000 */
[----:B------:R-:W-:-:S07]  /*f910*/  F2FP.F16.F32.PACK_AB R6, RZ, R6 ;  /* 0x00000006ff06723e */ /* 0x000fce00000000ff */
[----:B------:R1:W-:Y:S04]  /*f920*/  @P2 STG.E.U16 desc[UR14][R4.64+0x12], R6 ;  /* 0x0000120604002986 */ /* 0x0003e8000c10150e */
[----:B-1----:R-:W4:Y:S01]  /*f930*/  LDL.LU R6, [R1+0x20] ;  /* 0x0000200001067983 */ /* 0x002f220000300800 */
[----:B--2---:R-:W-:Y:S01]  /*f940*/  FMUL R8, R8, UR13 ;  /* 0x0000000d08087c20 */ /* 0x004fe20008400000 */
[C---:B------:R-:W-:Y:S01]  /*f950*/  ISETP.GT.AND P2, PT, R0.reuse, 0x10, P0 ;  /* 0x000000100000780c */ /* 0x040fe20000744270 */
[----:B---3--:R-:W-:Y:S01]  /*f960*/  FMUL R7, R7, UR13 ;  /* 0x0000000d07077c20 */ /* 0x008fe20008400000 */
[C---:B------:R-:W-:Y:S02]  /*f970*/  ISETP.GT.AND P3, PT, R0.reuse, 0x11, P0 ;  /* 0x000000110000780c */ /* 0x040fe40000764270 */
[----:B------:R-:W-:-:S02]  /*f980*/  ISETP.GT.AND P4, PT, R0, 0x10, P1 ;  /* 0x000000100000780c */ /* 0x000fc40000f84270 */
[----:B------:R-:W-:Y:S01]  /*f990*/  F2FP.F16.F32.PACK_AB R7, RZ, R7 ;  /* 0x00000007ff07723e */ /* 0x000fe200000000ff */
[----:B----4-:R-:W-:-:S05]  /*f9a0*/  FMUL R6, R6, UR13 ;  /* 0x0000000d06067c20 */ /* 0x010fca0008400000 */
[----:B------:R-:W-:-:S04]  /*f9b0*/  F2FP.F16.F32.PACK_AB R6, RZ, R6 ;  /* 0x00000006ff06723e */ /* 0x000fc800000000ff */
[----:B------:R-:W-:Y:S02]  /*f9c0*/  PRMT R9, R6, 0x7610, R9 ;  /* 0x0000761006097816 */ /* 0x000fe40000000009 */
[----:B------:R-:W-:Y:S02]  /*f9d0*/  F2FP.F16.F32.PACK_AB R6, RZ, R8 ;  /* 0x00000008ff06723e */ /* 0x000fe400000000ff */
[----:B------:R-:W2:Y:S04]  /*f9e0*/  LDL.LU R8, [R1+0x2c] ;  /* 0x00002c0001087983 */ /* 0x000ea80000300800 */
[----:B------:R1:W-:Y:S01]  /*f9f0*/  @P2 STG.E.U16 desc[UR14][R2.64+0x20], R9 ;  /* 0x0000200902002986 */ /* 0x0003e2000c10150e */
[----:B------:R-:W-:-:S03]  /*fa00*/  ISETP.GT.AND P2, PT, R0, 0x11, P1 ;  /* 0x000000110000780c */ /* 0x000fc60000f44270 */
[----:B------:R-:W-:Y:S04]  /*fa10*/  @P3 STG.E.U16 desc[UR14][R2.64+0x22], R7 ;  /* 0x0000220702003986 */ /* 0x000fe8000c10150e */
[----:B------:R3:W-:Y:S04]  /*fa20*/  @P4 STG.E.U16 desc[UR14][R4.64+0x20], R6 ;  /* 0x0000200604004986 */ /* 0x0007e8000c10150e */
[----:B-1----:R-:W4:Y:S01]  /*fa30*/  LDL.LU R9, [R1+0x34] ;  /* 0x0000340001097983 */ /* 0x002f220000300800 */
[----:B--2---:R-:W-:-:S05]  /*fa40*/  FMUL R8, R8, UR13 ;  /* 0x0000000d08087c20 */ /* 0x004fca0008400000 */
[----:B------:R-:W-:-:S04]  /*fa50*/  F2FP.F16.F32.PACK_AB R8, RZ, R8 ;  /* 0x00000008ff08723e */ /* 0x000fc800000000ff */
[----:B---3--:R-:W-:Y:S02]  /*fa60*/  PRMT R6, R8, 0x7610, R6 ;  /* 0x0000761008067816 */ /* 0x008fe40000000006 */
[----:B------:R-:W2:Y:S04]  /*fa70*/  LDL.LU R8, [R1+0x30] ;  /* 0x0000300001087983 */ /* 0x000ea80000300800 */
[----:B------:R1:W-:Y:S04]  /*fa80*/  @P2 STG.E.U16 desc[UR14][R4.64+0x22], R6 ;  /* 0x0000220604002986 */ /* 0x0003e8000c10150e */
[----:B-1----:R-:W3:Y:S01]  /*fa90*/  LDL.LU R6, [R1+0x3c] ;  /* 0x00003c0001067983 */ /* 0x002ee20000300800 */
[----:B------:R-:W-:Y:S01]  /*faa0*/  ISETP.GT.AND P2, PT, R0, 0x18, P0 ;  /* 0x000000180000780c */ /* 0x000fe20000744270 */
[----:B----4-:R-:W-:Y:S01]  /*fab0*/  FMUL R9, R9, UR13 ;  /* 0x0000000d09097c20 */ /* 0x010fe20008400000 */
[----:B--2---:R-:W-:-:S05]  /*fac0*/  FMUL R8, R8, UR13 ;  /* 0x0000000d08087c20 */ /* 0x004fca0008400000 */
[----:B------:R-:W-:Y:S02]  /*fad0*/  F2FP.F16.F32.PACK_AB R7, RZ, R8 ;  /* 0x00000008ff07723e */ /* 0x000fe400000000ff */
[----:B------:R-:W-:Y:S02]  /*fae0*/  F2FP.F16.F32.PACK_AB R8, RZ, R9 ;  /* 0x00000009ff08723e */ /* 0x000fe400000000ff */
[----:B------:R-:W2:Y:S01]  /*faf0*/  LDL.LU R9, [R1+0x38] ;  /* 0x0000380001097983 */ /* 0x000ea20000300800 */
[C---:B------:R-:W-:Y:S02]  /*fb00*/  ISETP.GT.AND P3, PT, R0.reuse, 0x19, P0 ;  /* 0x000000190000780c */ /* 0x040fe40000764270 */
[----:B------:R-:W-:Y:S01]  /*fb10*/  ISETP.GT.AND P4, PT, R0, 0x18, P1 ;  /* 0x000000180000780c */ /* 0x000fe20000f84270 */
[----:B------:R1:W-:Y:S01]  /*fb20*/  @P2 STG.E.U16 desc[UR14][R2.64+0x30], R7 ;  /* 0x0000300702002986 */ /* 0x0003e2000c10150e */
[----:B---3--:R-:W-:-:S05]  /*fb30*/  FMUL R6, R6, UR13 ;  /* 0x0000000d06067c20 */ /* 0x008fca0008400000 */
[----:B------:R-:W-:Y:S01]  /*fb40*/  F2FP.F16.F32.PACK_AB R6, RZ, R6 ;  /* 0x00000006ff06723e */ /* 0x000fe200000000ff */
[----:B-1----:R-:W3:Y:S03]  /*fb50*/  LDL.LU R7, [R1+0x44] ;  /* 0x0000440001077983 */ /* 0x002ee60000300800 */
[----:B------:R-:W-:Y:S02]  /*fb60*/  PRMT R10, R6, 0x7610, R10 ;  /* 0x00007610060a7816 */ /* 0x000fe4000000000a */
[----:B------:R-:W4:Y:S04]  /*fb70*/  LDL.LU R6, [R1+0x40] ;  /* 0x0000400001067983 */ /* 0x000f280000300800 */
[----:B------:R1:W-:Y:S01]  /*fb80*/  @P3 STG.E.U16 desc[UR14][R2.64+0x32], R8 ;  /* 0x0000320802003986 */ /* 0x0003e2000c10150e */
[----:B------:R-:W-:-:S02]  /*fb90*/  ISETP.GT.AND P2, PT, R0, 0x19, P1 ;  /* 0x000000190000780c */ /* 0x000fc40000f44270 */
[----:B------:R-:W-:Y:S01]  /*fba0*/  ISETP.GT.AND P5, PT, R0, 0x30, P1 ;  /* 0x000000300000780c */ /* 0x000fe20000fa4270 */
[----:B------:R-:W-:Y:S01]  /*fbb0*/  FMUL R12, R12, UR13 ;  /* 0x0000000d0c0c7c20 */ /* 0x000fe20008400000 */
        /* <DEDUP_REMOVED lines=31> */
[----:B------:R-:W-:-:S02]  /*fdb0*/  USHF.L.U32 UR6, UR18, 0x6, URZ ;  /* 0x0000000612067899 */ /* 0x000fc4000800063f */
[----:B------:R-:W-:Y:S01]  /*fdc0*/  USHF.L.U64.HI UR7, UR18, 0x6, UR19 ;  /* 0x0000000612077899 */ /* 0x000fe20008010213 */
[----:B------:R-:W-:Y:S01]  /*fdd0*/  FMUL R152, R152, UR13 ;  /* 0x0000000d98987c20 */ /* 0x000fe20008400000 */
[----:B------:R-:W-:Y:S01]  /*fde0*/  FMUL R153, R153, UR13 ;  /* 0x0000000d99997c20 */ /* 0x000fe20008400000 */
[----:B------:R-:W-:Y:S01]  /*fdf0*/  FMUL R154, R154, UR13 ;  /* 0x0000000d9a9a7c20 */ /* 0x000fe20008400000 */
[----:B------:R-:W-:Y:S01]  /*fe00*/  FMUL R155, R155, UR13 ;  /* 0x0000000d9b9b7c20 */ /* 0x000fe20008400000 */
[----:B--2---:R-:W-:-:S05]  /*fe10*/  FMUL R9, R9, UR13 ;  /* 0x0000000d09097c20 */ /* 0x004fca0008400000 */
[----:B------:R-:W-:Y:S01]  /*fe20*/  F2FP.F16.F32.PACK_AB R9, RZ, R9 ;  /* 0x00000009ff09723e */ /* 0x000fe200000000ff */
[----:B----4-:R-:W-:-:S05]  /*fe30*/  FMUL R6, R6, UR13 ;  /* 0x0000000d06067c20 */ /* 0x010fca0008400000 */
[----:B-1----:R-:W-:Y:S02]  /*fe40*/  F2FP.F16.F32.PACK_AB R8, RZ, R6 ;  /* 0x00000006ff08723e */ /* 0x002fe400000000ff */
[----:B------:R-:W2:Y:S04]  /*fe50*/  LDL.LU R6, [R1+0x48] ;  /* 0x0000480001067983 */ /* 0x000ea80000300800 */
[----:B------:R1:W-:Y:S04]  /*fe60*/  @P4 STG.E.U16 desc[UR14][R4.64+0x30], R9 ;  /* 0x0000300904004986 */ /* 0x0003e8000c10150e */
[----:B------:R-:W-:Y:S01]  /*fe70*/  @P2 STG.E.U16 desc[UR14][R4.64+0x32], R10 ;  /* 0x0000320a04002986 */ /* 0x000fe2000c10150e */
[C---:B------:R-:W-:Y:S01]  /*fe80*/  ISETP.GT.AND P2, PT, R0.reuse, 0x20, P0 ;  /* 0x000000200000780c */ /* 0x040fe20000744270 */
[----:B---3--:R-:W-:Y:S01]  /*fe90*/  FMUL R7, R7, UR13 ;  /* 0x0000000d07077c20 */ /* 0x008fe20008400000 */
[----:B------:R-:W-:-:S02]  /*fea0*/  ISETP.GT.AND P3, PT, R0, 0x21, P0 ;  /* 0x000000210000780c */ /* 0x000fc40000764270 */
[----:B------:R-:W-:Y:S02]  /*feb0*/  ISETP.GT.AND P4, PT, R0, 0x20, P1 ;  /* 0x000000200000780c */ /* 0x000fe40000f84270 */
[----:B------:R-:W-:-:S07]  /*fec0*/  F2FP.F16.F32.PACK_AB R7, RZ, R7 ;  /* 0x00000007ff07723e */ /* 0x000fce00000000ff */
[----:B------:R3:W-:Y:S01]  /*fed0*/  @P2 STG.E.U16 desc[UR14][R2.64+0x40], R8 ;  /* 0x0000400802002986 */ /* 0x0007e2000c10150e */
[----:B------:R-:W-:Y:S02]  /*fee0*/  ISETP.GT.AND P2, PT, R0, 0x21, P1 ;  /* 0x000000210000780c */ /* 0x000fe40000f44270 */
[----:B-1----:R-:W-:Y:S01]  /*fef0*/  PRMT R9, R7, 0x7610, R9 ;  /* 0x0000761007097816 */ /* 0x002fe20000000009 */
[----:B------:R-:W-:-:S04]  /*ff00*/  FMUL R7, R250, UR13 ;  /* 0x0000000dfa077c20 */ /* 0x000fc80008400000 */
[----:B------:R1:W-:Y:S01]  /*ff10*/  @P3 STG.E.U16 desc[UR14][R2.64+0x42], R9 ;  /* 0x0000420902003986 */ /* 0x0003e2000c10150e */
[----:B------:R-:W-:Y:S01]  /*ff20*/  ISETP.GT.AND P3, PT, R0, 0x29, P0 ;  /* 0x000000290000780c */ /* 0x000fe20000764270 */
[----:B---3--:R-:W-:Y:S01]  /*ff30*/  FMUL R8, R249, UR13 ;  /* 0x0000000df9087c20 */ /* 0x008fe20008400000 */
[----:B------:R-:W-:-:S04]  /*ff40*/  F2FP.F16.F32.PACK_AB R7, RZ, R7 ;  /* 0x00000007ff07723e */ /* 0x000fc800000000ff */
[----:B------:R-:W-:Y:S02]  /*ff50*/  F2FP.F16.F32.PACK_AB R8, RZ, R8 ;  /* 0x00000008ff08723e */ /* 0x000fe400000000ff */
[----:B------:R-:W-:Y:S02]  /*ff60*/  PRMT R15, R7, 0x7610, R15 ;  /* 0x00007610070f7816 */ /* 0x000fe4000000000f */
[----:B------:R-:W-:Y:S01]  /*ff70*/  PRMT R17, R8, 0x7610, R17 ;  /* 0x0000761008117816 */ /* 0x000fe20000000011 */
[----:B------:R-:W-:Y:S01]  /*ff80*/  FMUL R7, R247, UR13 ;  /* 0x0000000df7077c20 */ /* 0x000fe20008400000 */
[----:B------:R-:W-:-:S04]  /*ff90*/  FMUL R8, R246, UR13 ;  /* 0x0000000df6087c20 */ /* 0x000fc80008400000 */
[----:B------:R-:W-:Y:S02]  /*ffa0*/  F2FP.F16.F32.PACK_AB R7, RZ, R7 ;  /* 0x00000007ff07723e */ /* 0x000fe400000000ff */
[----:B------:R-:W-:Y:S01]  /*ffb0*/  F2FP.F16.F32.PACK_AB R8, RZ, R8 ;  /* 0x00000008ff08723e */ /* 0x000fe200000000ff */
[----:B-1----:R-:W-:Y:S01]  /*ffc0*/  FMUL R9, R245, UR13 ;  /* 0x0000000df5097c20 */ /* 0x002fe20008400000 */
[----:B------:R-:W-:-:S04]  /*ffd0*/  F2FP.F16.F32.PACK_AB R12, RZ, R12 ;  /* 0x0000000cff0c723e */ /* 0x000fc800000000ff */
[----:B------:R-:W-:Y:S02]  /*ffe0*/  F2FP.F16.F32.PACK_AB R9, RZ, R9 ;  /* 0x00000009ff09723e */ /* 0x000fe400000000ff */
[----:B------:R-:W-:Y:S02]  /*fff0*/  F2FP.F16.F32.PACK_AB R16, RZ, R16 ;  /* 0x00000010ff10723e */ /* 0x000fe400000000ff */
[----:B------:R-:W-:Y:S02]  /*10000*/  F2FP.F16.F32.PACK_AB R18, RZ, R18 ;  /* 0x00000012ff12723e */ /* 0x000fe400000000ff */
[----:B------:R-:W-:Y:S02]  /*10010*/  F2FP.F16.F32.PACK_AB R20, RZ, R20 ;  /* 0x00000014ff14723e */ /* 0x000fe400000000ff */
[----:B------:R-:W-:Y:S02]  /*10020*/  F2FP.F16.F32.PACK_AB R19, RZ, R19 ;  /* 0x00000013ff13723e */ /* 0x000fe400000000ff */
[----:B------:R-:W-:-:S02]  /*10030*/  F2FP.F16.F32.PACK_AB R21, RZ, R21 ;  /* 0x00000015ff15723e */ /* 0x000fc400000000ff */
        /* <DEDUP_REMOVED lines=25> */
[----:B------:R-:W-:Y:S01]  /*101d0*/  F2FP.F16.F32.PACK_AB R239, RZ, R239 ;  /* 0x000000efffef723e */ /* 0x000fe200000000ff */
[----:B--2---:R-:W-:-:S05]  /*101e0*/  FMUL R6, R6, UR13 ;  /* 0x0000000d06067c20 */ /* 0x004fca0008400000 */
[----:B------:R-:W-:-:S04]  /*101f0*/  F2FP.F16.F32.PACK_AB R6, RZ, R6 ;  /* 0x00000006ff06723e */ /* 0x000fc800000000ff */
[----:B------:R-:W-:Y:S01]  /*10200*/  PRMT R10, R6, 0x7610, R10 ;  /* 0x00007610060a7816 */ /* 0x000fe2000000000a */
[----:B------:R-:W-:-:S05]  /*10210*/  FMUL R6, R252, UR13 ;  /* 0x0000000dfc067c20 */ /* 0x000fca0008400000 */
[----:B------:R-:W-:-:S04]  /*10220*/  F2FP.F16.F32.PACK_AB R6, RZ, R6 ;  /* 0x00000006ff06723e */ /* 0x000fc800000000ff */
[----:B------:R-:W-:Y:S01]  /*10230*/  PRMT R11, R6, 0x7610, R11 ;  /* 0x00007610060b7816 */ /* 0x000fe2000000000b */
[----:B------:R1:W-:Y:S01]  /*10240*/  @P4 STG.E.U16 desc[UR14][R4.64+0x40], R10 ;  /* 0x0000400a04004986 */ /* 0x0003e2000c10150e */
[----:B------:R-:W-:-:S03]  /*10250*/  FMUL R6, R251, UR13 ;  /* 0x0000000dfb067c20 */ /* 0x000fc60008400000 */
[----:B------:R2:W-:Y:S01]  /*10260*/  @P2 STG.E.U16 desc[UR14][R4.64+0x42], R11 ;  /* 0x0000420b04002986 */ /* 0x0005e2000c10150e */
[C---:B------:R-:W-:Y:S02]  /*10270*/  ISETP.GT.AND P2, PT, R0.reuse, 0x28, P0 ;  /* 0x000000280000780c */ /* 0x040fe40000744270 */
[----:B------:R-:W-:Y:S02]  /*10280*/  ISETP.GT.AND P4, PT, R0, 0x28, P1 ;  /* 0x000000280000780c */ /* 0x000fe40000f84270 */
[----:B------:R-:W-:-:S04]  /*10290*/  F2FP.F16.F32.PACK_AB R6, RZ, R6 ;  /* 0x00000006ff06723e */ /* 0x000fc800000000ff */
[----:B------:R-:W-:Y:S01]  /*102a0*/  PRMT R13, R6, 0x7610, R13 ;  /* 0x00007610060d7816 */ /* 0x000fe2000000000d */
[----:B------:R-:W-:Y:S01]  /*102b0*/  @P3 STG.E.U16 desc[UR14][R2.64+0x52], R15 ;  /* 0x0000520f02003986 */ /* 0x000fe2000c10150e */
[----:B------:R-:W-:-:S03]  /*102c0*/  ISETP.GT.AND P3, PT, R0, 0x30, P0 ;  /* 0x000000300000780c */ /* 0x000fc60000764270 */
[----:B------:R3:W-:Y:S01]  /*102d0*/  @P2 STG.E.U16 desc[UR14][R2.64+0x50], R13 ;  /* 0x0000500d02002986 */ /* 0x0007e2000c10150e */
[----:B------:R-:W-:Y:S01]  /*102e0*/  ISETP.GT.AND P2, PT, R0, 0x29, P1 ;  /* 0x000000290000780c */ /* 0x000fe20000f44270 */
[----:B------:R-:W-:Y:S02]  /*102f0*/  FMUL R6, R248, UR13 ;  /* 0x0000000df8067c20 */ /* 0x000fe40008400000 */
[----:B------:R4:W-:Y:S01]  /*10300*/  @P4 STG.E.U16 desc[UR14][R4.64+0x50], R17 ;  /* 0x0000501104004986 */ /* 0x0009e2000c10150e */
[----:B------:R-:W-:Y:S02]  /*10310*/  ISETP.GT.AND P4, PT, R0, 0x31, P0 ;  /* 0x000000310000780c */ /* 0x000fe40000784270 */
[----:B------:R-:W-:Y:S01]  /*10320*/  F2FP.F16.F32.PACK_AB R6, RZ, R6 ;  /* 0x00000006ff06723e */ /* 0x000fe200000000ff */
[----:B-1----:R-:W-:Y:S01]  /*10330*/  FMUL R10, R244, UR13 ;  /* 0x0000000df40a7c20 */ /* 0x002fe20008400000 */
[----:B--2---:R-:W-:-:S05]  /*10340*/  FMUL R11, R243, UR13 ;  /* 0x0000000df30b7c20 */ /* 0x004fca0008400000 */
[----:B------:R-:W-:Y:S01]  /*10350*/  @P2 STG.E.U16 desc[UR14][R4.64+0x52], R6 ;  /* 0x0000520604002986 */ /* 0x000fe2000c10150e */
[----:B------:R-:W-:-:S03]  /*10360*/  ISETP.GT.AND P2, PT, R0, 0x31, P1 ;  /* 0x000000310000780c */ /* 0x000fc60000f44270 */
[----:B------:R-:W-:Y:S01]  /*10370*/  @P3 STG.E.U16 desc[UR14][R2.64+0x60], R7 ;  /* 0x0000600702003986 */ /* 0x000fe2000c10150e */
[----:B------:R-:W-:-:S03]  /*10380*/  ISETP.GT.AND P3, PT, R0, 0x38, P0 ;  /* 0x000000380000780c */ /* 0x000fc60000764270 */
[----:B------:R-:W-:Y:S01]  /*10390*/  @P4 STG.E.U16 desc[UR14][R2.64+0x62], R8 ;  /* 0x0000620802004986 */ /* 0x000fe2000c10150e */
[C---:B------:R-:W-:Y:S02]  /*103a0*/  ISETP.GT.AND P4, PT, R0.reuse, 0x39, P0 ;  /* 0x000000390000780c */ /* 0x040fe40000784270 */
[----:B------:R-:W-:Y:S02]  /*103b0*/  F2FP.F16.F32.PACK_AB R10, RZ, R10 ;  /* 0x0000000aff0a723e */ /* 0x000fe400000000ff */
[----:B------:R-:W-:Y:S01]  /*103c0*/  F2FP.F16.F32.PACK_AB R11, RZ, R11 ;  /* 0x0000000bff0b723e */ /* 0x000fe200000000ff */
[----:B------:R-:W-:Y:S01]  /*103d0*/  @P5 STG.E.U16 desc[UR14][R4.64+0x60], R9 ;  /* 0x0000600904005986 */ /* 0x000fe2000c10150e */
[----:B------:R-:W-:-:S03]  /*103e0*/  ISETP.GT.AND P5, PT, R0, 0x38, P1 ;  /* 0x000000380000780c */ /* 0x000fc60000fa4270 */
[----:B------:R-:W-:Y:S01]  /*103f0*/  @P2 STG.E.U16 desc[UR14][R4.64+0x62], R10 ;  /* 0x0000620a04002986 */ /* 0x000fe2000c10150e */
[----:B------:R-:W-:Y:S01]  /*10400*/  ISETP.GT.AND P2, PT, R0, 0x39, P1 ;  /* 0x000000390000780c */ /* 0x000fe20000f44270 */
[----:B---3--:R-:W-:Y:S02]  /*10410*/  FMUL R13, R242, UR13 ;  /* 0x0000000df20d7c20 */ /* 0x008fe40008400000 */
[----:B------:R-:W-:Y:S01]  /*10420*/  @P3 STG.E.U16 desc[UR14][R2.64+0x70], R11 ;  /* 0x0000700b02003986 */ /* 0x000fe2000c10150e */
[C---:B------:R-:W-:Y:S01]  /*10430*/  ISETP.GT.AND P3, PT, R0.reuse, 0x40, P0 ;  /* 0x000000400000780c */ /* 0x040fe20000764270 */
[----:B------:R-:W-:Y:S02]  /*10440*/  FMUL R15, R241, UR13 ;  /* 0x0000000df10f7c20 */ /* 0x000fe40008400000 */
[----:B------:R-:W-:Y:S01]  /*10450*/  @P4 STG.E.U16 desc[UR14][R2.64+0x72], R12 ;  /* 0x0000720c02004986 */ /* 0x000fe2000c10150e */
[----:B------:R-:W-:Y:S02]  /*10460*/  ISETP.GT.AND P4, PT, R0, 0x41, P0 ;  /* 0x000000410000780c */ /* 0x000fe40000784270 */
[----:B------:R-:W-:-:S02]  /*10470*/  F2FP.F16.F32.PACK_AB R13, RZ, R13 ;  /* 0x0000000dff0d723e */ /* 0x000fc400000000ff */
[----:B------:R-:W-:-:S03]  /*10480*/  F2FP.F16.F32.PACK_AB R15, RZ, R15 ;  /* 0x0000000fff0f723e */ /* 0x000fc600000000ff */
[----:B------:R-:W-:Y:S01]  /*10490*/  @P5 STG.E.U16 desc[UR14][R4.64+0x70], R13 ;  /* 0x0000700d04005986 */ /* 0x000fe2000c10150e */
[----:B------:R-:W-:-:S03]  /*104a0*/  ISETP.GT.AND P5, PT, R0, 0x40, P1 ;  /* 0x000000400000780c */ /* 0x000fc60000fa4270 */
[----:B------:R-:W-:Y:S01]  /*104b0*/  @P2 STG.E.U16 desc[UR14][R4.64+0x72], R15 ;  /* 0x0000720f04002986 */ /* 0x000fe2000c10150e */
[----:B------:R-:W-:Y:S01]  /*104c0*/  ISETP.GT.AND P2, PT, R0, 0x41, P1 ;  /* 0x000000410000780c */ /* 0x000fe20000f44270 */
[----:B----4-:R-:W-:Y:S02]  /*104d0*/  FMUL R17, R240, UR13 ;  /* 0x0000000df0117c20 */ /* 0x010fe40008400000 */
[----:B------:R-:W-:Y:S01]  /*104e0*/  @P3 STG.E.U16 desc[UR14][R2.64+0x80], R16 ;  /* 0x0000801002003986 */ /* 0x000fe2000c10150e */
[----:B------:R-:W-:-:S03]  /*104f0*/  ISETP.GT.AND P3, PT, R0, 0x48, P0 ;  /* 0x000000480000780c */ /* 0x000fc60000764270 */
[----:B------:R-:W-:Y:S01]  /*10500*/  @P4 STG.E.U16 desc[UR14][R2.64+0x82], R18 ;  /* 0x0000821202004986 */ /* 0x000fe2000c10150e */
[----:B------:R-:W-:Y:S02]  /*10510*/  ISETP.GT.AND P4, PT, R0, 0x49, P0 ;  /* 0x000000490000780c */ /* 0x000fe40000784270 */
[----:B------:R-:W-:-:S05]  /*10520*/  F2FP.F16.F32.PACK_AB R17, RZ, R17 ;  /* 0x00000011ff11723e */ /* 0x000fca00000000ff */
[----:B------:R-:W-:Y:S01]  /*10530*/  @P5 STG.E.U16 desc[UR14][R4.64+0x80], R17 ;  /* 0x0000801104005986 */ /* 0x000fe2000c10150e */
[----:B------:R-:W-:-:S03]  /*10540*/  ISETP.GT.AND P5, PT, R0, 0x48, P1 ;  /* 0x000000480000780c */ /* 0x000fc60000fa4270 */
        /* <DEDUP_REMOVED lines=43> */
[C---:B------:R-:W-:Y:S02]  /*10800*/  ISETP.GT.AND P3, PT, R0.reuse, 0x78, P0 ;  /* 0x000000780000780c */ /* 0x040fe40000764270 */
[C---:B------:R-:W-:Y:S01]  /*10810*/  ISETP.GT.AND P0, PT, R0.reuse, 0x79, P0 ;  /* 0x000000790000780c */ /* 0x040fe20000704270 */
[----:B------:R-:W-:Y:S01]  /*10820*/  @P4 STG.E.U16 desc[UR14][R2.64+0xe2], R233 ;  /* 0x0000e2e902004986 */ /* 0x000fe2000c10150e */
[C---:B------:R-:W-:Y:S02]  /*10830*/  ISETP.GT.AND P4, PT, R0.reuse, 0x78, P1 ;  /* 0x000000780000780c */ /* 0x040fe40000f84270 */
[----:B------:R-:W-:Y:S01]  /*10840*/  ISETP.GT.AND P1, PT, R0, 0x79, P1 ;  /* 0x000000790000780c */ /* 0x000fe20000f24270 */
[----:B------:R-:W-:Y:S01]  /*10850*/  @P5 STG.E.U16 desc[UR14][R4.64+0xe0], R234 ;  /* 0x0000e0ea04005986 */ /* 0x000fe2000c10150e */
[----:B------:R-:W-:-:S03]  /*10860*/  USHF.L.U32 UR10, UR6, 0x1, URZ ;  /* 0x00000001060a7899 */ /* 0x000fc6000800063f */
[----:B------:R-:W-:Y:S04]  /*10870*/  @P2 STG.E.U16 desc[UR14][R4.64+0xe2], R235 ;  /* 0x0000e2eb04002986 */ /* 0x000fe8000c10150e */
[----:B------:R-:W-:Y:S04]  /*10880*/  @P3 STG.E.U16 desc[UR14][R2.64+0xf0], R236 ;  /* 0x0000f0ec02003986 */ /* 0x000fe8000c10150e */
[----:B------:R-:W-:Y:S01]  /*10890*/  @P0 STG.E.U16 desc[UR14][R2.64+0xf2], R237 ;  /* 0x0000f2ed02000986 */ /* 0x000fe2000c10150e */
[----:B------:R-:W-:-:S03]  /*108a0*/  ISETP.GT.AND P0, PT, R14, 0x48, PT ;  /* 0x000000480e00780c */ /* 0x000fc60003f04270 */
[----:B------:R-:W-:Y:S01]  /*108b0*/  @P4 STG.E.U16 desc[UR14][R4.64+0xf0], R238 ;  /* 0x0000f0ee04004986 */ /* 0x000fe2000c10150e */
[----:B------:R-:W-:-:S03]  /*108c0*/  USHF.L.U64.HI UR6, UR6, 0x1, UR7 ;  /* 0x0000000106067899 */ /* 0x000fc60008010207 */
[----:B------:R1:W-:Y:S01]  /*108d0*/  @P1 STG.E.U16 desc[UR14][R4.64+0xf2], R239 ;  /* 0x0000f2ef04001986 */ /* 0x0003e2000c10150e */
[----:B------:R-:W-:Y:S02]  /*108e0*/  ISETP.GT.AND P1, PT, R14, 0x40, PT ;  /* 0x000000400e00780c */ /* 0x000fe40003f24270 */
[C---:B------:R-:W-:Y:S02]  /*108f0*/  ISETP.GT.AND P3, PT, R0.reuse, RZ, P0 ;  /* 0x000000ff0000720c */ /* 0x040fe40000764270 */
[C---:B------:R-:W-:Y:S02]  /*10900*/  ISETP.GT.AND P5, PT, R0.reuse, RZ, P1 ;  /* 0x000000ff0000720c */ /* 0x040fe40000fa4270 */
[----:B------:R-:W-:Y:S02]  /*10910*/  ISETP.GT.AND P4, PT, R0, 0x1, P1 ;  /* 0x000000010000780c */ /* 0x000fe40000f84270 */
[----:B-1----:R-:W-:Y:S02]  /*10920*/  IADD3 R4, P6, R2, UR10, RZ ;  /* 0x0000000a02047c10 */ /* 0x002fe4000ffde0ff */
[----:B------:R-:W-:-:S02]  /*10930*/  ISETP.GT.AND P2, PT, R0, 0x1, P0 ;  /* 0x000000010000780c */ /* 0x000fc40000744270 */
[----:B------:R-:W-:Y:S02]  /*10940*/  IADD3.X R5, R3, UR6, RZ, P6, !PT ;  /* 0x0000000603057c10 */ /* 0x000fe4000b7fe4ff */
[----:B------:R-:W-:Y:S02]  /*10950*/  IADD3 R10, P6, R4, UR9, RZ ;  /* 0x00000009040a7c10 */ /* 0x000fe4000ffde0ff */
[----:B------:R-:W-:Y:S02]  /*10960*/  F2FP.F16.F32.PACK_AB R152, RZ, R152 ;  /* 0x00000098ff98723e */ /* 0x000fe400000000ff */
[----:B------:R-:W-:Y:S02]  /*10970*/  F2FP.F16.F32.PACK_AB R153, RZ, R153 ;  /* 0x00000099ff99723e */ /* 0x000fe400000000ff */
[----:B------:R-:W-:Y:S02]  /*10980*/  F2FP.F16.F32.PACK_AB R154, RZ, R154 ;  /* 0x0000009aff9a723e */ /* 0x000fe400000000ff */
[----:B------:R-:W-:Y:S01]  /*10990*/  IADD3.X R11, R5, UR8, RZ, P6, !PT ;  /* 0x00000008050b7c10 */ /* 0x000fe2000b7fe4ff */
[----:B------:R-:W-:Y:S01]  /*109a0*/  FMUL R6, R156, UR13 ;  /* 0x0000000d9c067c20 */ /* 0x000fe20008400000 */
[----:B------:R-:W-:Y:S01]  /*109b0*/  F2FP.F16.F32.PACK_AB R155, RZ, R155 ;  /* 0x0000009bff9b723e */ /* 0x000fe200000000ff */
[----:B------:R-:W-:Y:S01]  /*109c0*/  @P5 STG.E.U16 desc[UR14][R4.64], R152 ;  /* 0x0000009804005986 */ /* 0x000fe2000c10150e */
[----:B------:R-:W-:-:S03]  /*109d0*/  FMUL R7, R157, UR13 ;  /* 0x0000000d9d077c20 */ /* 0x000fc60008400000 */
[----:B------:R-:W-:Y:S01]  /*109e0*/  @P4 STG.E.U16 desc[UR14][R4.64+0x2], R153 ;  /* 0x0000029904004986 */ /* 0x000fe2000c10150e */
[----:B------:R-:W-:-:S03]  /*109f0*/  ISETP.GT.AND P4, PT, R0, 0x9, P1 ;  /* 0x000000090000780c */ /* 0x000fc60000f84270 */
[----:B------:R-:W-:Y:S01]  /*10a00*/  @P3 STG.E.U16 desc[UR14][R10.64], R154 ;  /* 0x0000009a0a003986 */ /* 0x000fe2000c10150e */
[C---:B------:R-:W-:Y:S01]  /*10a10*/  ISETP.GT.AND P3, PT, R0.reuse, 0x8, P1 ;  /* 0x000000080000780c */ /* 0x040fe20000f64270 */
[----:B------:R-:W-:Y:S01]  /*10a20*/  IMAD.U32 R9, RZ, RZ, UR9 ;  /* 0x00000009ff097e24 */ /* 0x000fe2000f8e00ff */
[----:B------:R-:W-:Y:S01]  /*10a30*/  F2FP.F16.F32.PACK_AB R6, RZ, R6 ;  /* 0x00000006ff06723e */ /* 0x000fe200000000ff */
[----:B------:R1:W-:Y:S01]  /*10a40*/  @P2 STG.E.U16 desc[UR14][R10.64+0x2], R155 ;  /* 0x0000029b0a002986 */ /* 0x0003e2000c10150e */
[----:B------:R-:W-:Y:S01]  /*10a50*/  ISETP.GT.AND P2, PT, R0, 0x8, P0 ;  /* 0x000000080000780c */ /* 0x000fe20000744270 */
[----:B------:R-:W-:Y:S01]  /*10a60*/  FMUL R8, R158, UR13 ;  /* 0x0000000d9e087c20 */ /* 0x000fe20008400000 */
[----:B------:R-:W-:-:S04]  /*10a70*/  F2FP.F16.F32.PACK_AB R7, RZ, R7 ;  /* 0x00000007ff07723e */ /* 0x000fc800000000ff */
[----:B------:R-:W-:Y:S02]  /*10a80*/  F2FP.F16.F32.PACK_AB R8, RZ, R8 ;  /* 0x00000008ff08723e */ /* 0x000fe400000000ff */
[----:B-1----:R-:W-:Y:S01]  /*10a90*/  PRMT R10, R6, 0x7610, R10 ;  /* 0x00007610060a7816 */ /* 0x002fe2000000000a */
[----:B------:R-:W-:Y:S01]  /*10aa0*/  IMAD.U32 R11, RZ, RZ, UR8 ;  /* 0x00000008ff0b7e24 */ /* 0x000fe2000f8e00ff */
[----:B------:R-:W-:Y:S02]  /*10ab0*/  IADD3 R6, P5, P6, R9, UR10, R2 ;  /* 0x0000000a09067c10 */ /* 0x000fe4000febe002 */
[----:B------:R-:W-:Y:S02]  /*10ac0*/  PRMT R9, R7, 0x7610, R9 ;  /* 0x0000761007097816 */ /* 0x000fe40000000009 */
[----:B------:R-:W-:Y:S01]  /*10ad0*/  IADD3.X R7, R11, UR6, R3, P5, P6 ;  /* 0x000000060b077c10 */ /* 0x000fe2000afec403 */
[----:B------:R-:W-:Y:S01]  /*10ae0*/  @P3 STG.E.U16 desc[UR14][R4.64+0x10], R10 ;  /* 0x0000100a04003986 */ /* 0x000fe2000c10150e */
[----:B------:R-:W-:-:S03]  /*10af0*/  ISETP.GT.AND P3, PT, R0, 0x9, P0 ;  /* 0x000000090000780c */ /* 0x000fc60000764270 */
[----:B------:R-:W-:Y:S01]  /*10b00*/  @P4 STG.E.U16 desc[UR14][R4.64+0x12], R9 ;  /* 0x0000120904004986 */ /* 0x000fe2000c10150e */
[C---:B------:R-:W-:Y:S01]  /*10b10*/  ISETP.GT.AND P4, PT, R0.reuse, 0x10, P1 ;  /* 0x000000100000780c */ /* 0x040fe20000f84270 */
[----:B------:R-:W-:Y:S01]  /*10b20*/  FMUL R159, R159, UR13 ;  /* 0x0000000d9f9f7c20 */ /* 0x000fe20008400000 */
[C---:B------:R-:W-:Y:S01]  /*10b30*/  ISETP.GT.AND P5, PT, R0.reuse, 0x11, P1 ;  /* 0x000000110000780c */ /* 0x040fe20000fa4270 */
[----:B------:R-:W-:Y:S01]  /*10b40*/  @P2 STG.E.U16 desc[UR14][R6.64+0x10], R8 ;  /* 0x0000100806002986 */ /* 0x000fe2000c10150e */
[----:B------:R-:W-:Y:S01]  /*10b50*/  ISETP.GT.AND P2, PT, R0, 0x10, P0 ;  /* 0x000000100000780c */ /* 0x000fe20000744270 */
[----:B------:R-:W-:Y:S01]  /*10b60*/  FMUL R160, R160, UR13 ;  /* 0x0000000da0a07c20 */ /* 0x000fe20008400000 */
[----:B------:R-:W-:Y:S01]  /*10b70*/  FMUL R161, R161, UR13 ;  /* 0x0000000da1a17c20 */ /* 0x000fe20008400000 */
[----:B------:R-:W-:Y:S01]  /*10b80*/  FMUL R162, R162, UR13 ;  /* 0x0000000da2a27c20 */ /* 0x000fe20008400000 */
[----:B------:R-:W-:Y:S02]  /*10b90*/  F2FP.F16.F32.PACK_AB R159, RZ, R159 ;  /* 0x0000009fff9f723e */ /* 0x000fe400000000ff */
[----:B------:R-:W-:-:S02]  /*10ba0*/  F2FP.F16.F32.PACK_AB R160, RZ, R160 ;  /* 0x000000a0ffa0723e */ /* 0x000fc400000000ff */
[----:B------:R-:W-:Y:S02]  /*10bb0*/  F2FP.F16.F32.PACK_AB R161, RZ, R161 ;  /* 0x000000a1ffa1723e */ /* 0x000fe400000000ff */
[----:B------:R-:W-:Y:S01]  /*10bc0*/  F2FP.F16.F32.PACK_AB R162, RZ, R162 ;  /* 0x000000a2ffa2723e */ /* 0x000fe200000000ff */
[----:B------:R-:W-:Y:S01]  /*10bd0*/  @P3 STG.E.U16 desc[UR14][R6.64+0x12], R159 ;  /* 0x0000129f06003986 */ /* 0x000fe2000c10150e */
[----:B------:R-:W-:-:S03]  /*10be0*/  ISETP.GT.AND P3, PT, R0, 0x11, P0 ;  /* 0x000000110000780c */ /* 0x000fc60000764270 */
[----:B------:R-:W-:Y:S01]  /*10bf0*/  @P4 STG.E.U16 desc[UR14][R4.64+0x20], R160 ;  /* 0x000020a004004986 */ /* 0x000fe2000c10150e */
[C---:B------:R-:W-:Y:S01]  /*10c00*/  ISETP.GT.AND P4, PT, R0.reuse, 0x18, P1 ;  /* 0x000000180000780c */ /* 0x040fe20000f84270 */
[----:B------:R-:W-:Y:S02]  /*10c10*/  FMUL R163, R163, UR13 ;  /* 0x0000000da3a37c20 */ /* 0x000fe40008400000 */
[----:B------:R-:W-:Y:S01]  /*10c20*/  @P5 STG.E.U16 desc[UR14][R4.64+0x22], R161 ;  /* 0x000022a104005986 */ /* 0x000fe2000c10150e */
[----:B------:R-:W-:Y:S01]  /*10c30*/  ISETP.GT.AND P5, PT, R0, 0x19, P1 ;  /* 0x000000190000780c */ /* 0x000fe20000fa4270 */
[----:B------:R-:W-:Y:S02]  /*10c40*/  FMUL R164, R164, UR13 ;  /* 0x0000000da4a47c20 */ /* 0x000fe40008400000 */
[----:B------:R-:W-:Y:S01]  /*10c50*/  @P2 STG.E.U16 desc[UR14][R6.64+0x20], R162 ;  /* 0x000020a206002986 */ /* 0x000fe2000c10150e */
[----:B------:R-:W-:Y:S01]  /*10c60*/  ISETP.GT.AND P2, PT, R0, 0x18, P0 ;  /* 0x000000180000780c */ /* 0x000fe20000744270 */
[----:B------:R-:W-:Y:S01]  /*10c70*/  FMUL R165, R165, UR13 ;  /* 0x0000000da5a57c20 */ /* 0x000fe20008400000 */
[----:B------:R-:W-:Y:S01]  /*10c80*/  FMUL R166, R166, UR13 ;  /* 0x0000000da6a67c20 */ /* 0x000fe20008400000 */
[----:B------:R-:W-:-:S02]  /*10c90*/  F2FP.F16.F32.PACK_AB R163, RZ, R163 ;  /* 0x000000a3ffa3723e */ /* 0x000fc400000000ff */
[----:B------:R-:W-:Y:S02]  /*10ca0*/  F2FP.F16.F32.PACK_AB R164, RZ, R164 ;  /* 0x000000a4ffa4723e */ /* 0x000fe400000000ff */
        /* <DEDUP_REMOVED lines=181> */
[C---:B------:R-:W-:Y:S02]  /*11800*/  ISETP.GT.AND P4, PT, R0.reuse, 0x71, P0 ;  /* 0x000000710000780c */ /* 0x040fe40000784270 */
[----:B------:R-:W-:Y:S01]  /*11810*/  ISETP.GT.AND P1, PT, R0, 0x79, P1 ;  /* 0x000000790000780c */ /* 0x000fe20000f24270 */
[----:B------:R-:W-:Y:S01]  /*11820*/  @P5 STG.E.U16 desc[UR14][R4.64+0xe2], R209 ;  /* 0x0000e2d104005986 */ /* 0x000fe2000c10150e */
[----:B------:R-:W-:-:S03]  /*11830*/  FMUL R211, R211, UR13 ;  /* 0x0000000dd3d37c20 */ /* 0x000fc60008400000 */
[----:B------:R-:W-:Y:S01]  /*11840*/  @P2 STG.E.U16 desc[UR14][R6.64+0xe0], R210 ;  /* 0x0000e0d206002986 */ /* 0x000fe2000c10150e */
[----:B------:R-:W-:Y:S01]  /*11850*/  ISETP.GT.AND P2, PT, R0, 0x78, P0 ;  /* 0x000000780000780c */ /* 0x000fe20000744270 */
[----:B------:R-:W-:Y:S01]  /*11860*/  FMUL R212, R212, UR13 ;  /* 0x0000000dd4d47c20 */ /* 0x000fe20008400000 */
[----:B------:R-:W-:Y:S01]  /*11870*/  FMUL R213, R213, UR13 ;  /* 0x0000000dd5d57c20 */ /* 0x000fe20008400000 */
[----:B------:R-:W-:Y:S02]  /*11880*/  F2FP.F16.F32.PACK_AB R211, RZ, R211 ;  /* 0x000000d3ffd3723e */ /* 0x000fe400000000ff */
[----:B------:R-:W-:Y:S01]  /*11890*/  ISETP.GT.AND P0, PT, R0, 0x79, P0 ;  /* 0x000000790000780c */ /* 0x000fe20000704270 */
[----:B------:R-:W-:Y:S01]  /*118a0*/  FMUL R214, R214, UR13 ;  /* 0x0000000dd6d67c20 */ /* 0x000fe20008400000 */
[----:B------:R-:W-:Y:S02]  /*118b0*/  F2FP.F16.F32.PACK_AB R212, RZ, R212 ;  /* 0x000000d4ffd4723e */ /* 0x000fe400000000ff */
[----:B------:R-:W-:Y:S01]  /*118c0*/  F2FP.F16.F32.PACK_AB R213, RZ, R213 ;  /* 0x000000d5ffd5723e */ /* 0x000fe200000000ff */
[----:B------:R-:W-:Y:S01]  /*118d0*/  @P4 STG.E.U16 desc[UR14][R6.64+0xe2], R211 ;  /* 0x0000e2d306004986 */ /* 0x000fe2000c10150e */
[----:B------:R-:W-:Y:S01]  /*118e0*/  F2FP.F16.F32.PACK_AB R214, RZ, R214 ;  /* 0x000000d6ffd6723e */ /* 0x000fe200000000ff */
[----:B------:R-:W-:-:S02]  /*118f0*/  USHF.L.U32 UR7, UR18, 0x8, URZ ;  /* 0x0000000812077899 */ /* 0x000fc4000800063f */
[----:B------:R-:W-:Y:S04]  /*11900*/  @P3 STG.E.U16 desc[UR14][R4.64+0xf0], R212 ;  /* 0x0000f0d404003986 */ /* 0x000fe8000c10150e */
[----:B------:R1:W-:Y:S01]  /*11910*/  @P1 STG.E.U16 desc[UR14][R4.64+0xf2], R213 ;  /* 0x0000f2d504001986 */ /* 0x0003e2000c10150e */
[----:B------:R-:W-:Y:S01]  /*11920*/  FMUL R215, R215, UR13 ;  /* 0x0000000dd7d77c20 */ /* 0x000fe20008400000 */
[----:B------:R-:W-:Y:S01]  /*11930*/  USHF.L.U64.HI UR6, UR18, 0x8, UR19 ;  /* 0x0000000812067899 */ /* 0x000fe20008010213 */
[----:B-1----:R-:W-:Y:S02]  /*11940*/  @P2 IMAD.MOV.U32 R4, RZ, RZ, R6 ;  /* 0x000000ffff042224 */ /* 0x002fe400078e0006 */
[----:B------:R-:W-:Y:S01]  /*11950*/  @P2 IMAD.MOV.U32 R5, RZ, RZ, R7 ;  /* 0x000000ffff052224 */ /* 0x000fe200078e0007 */
[----:B------:R-:W-:-:S04]  /*11960*/  F2FP.F16.F32.PACK_AB R215, RZ, R215 ;  /* 0x000000d7ffd7723e */ /* 0x000fc800000000ff */
[----:B------:R1:W-:Y:S01]  /*11970*/  @P2 STG.E.U16 desc[UR14][R4.64+0xf0], R214 ;  /* 0x0000f0d604002986 */ /* 0x0003e2000c10150e */
[C---:B------:R-:W-:Y:S01]  /*11980*/  ISETP.GT.AND P3, PT, R14.reuse, 0x80, PT ;  /* 0x000000800e00780c */ /* 0x040fe20003f64270 */
[----:B------:R-:W-:Y:S01]  /*11990*/  IMAD.U32 R9, RZ, RZ, UR6 ;  /* 0x00000006ff097e24 */ /* 0x000fe2000f8e00ff */
[----:B------:R-:W-:Y:S01]  /*119a0*/  ISETP.GT.AND P1, PT, R14, 0x88, PT ;  /* 0x000000880e00780c */ /* 0x000fe20003f24270 */
[----:B-1----:R-:W-:Y:S02]  /*119b0*/  @P0 IMAD.MOV.U32 R5, RZ, RZ, R7 ;  /* 0x000000ffff050224 */ /* 0x002fe400078e0007 */
[----:B------:R-:W-:Y:S01]  /*119c0*/  IMAD.U32 R7, RZ, RZ, UR7 ;  /* 0x00000007ff077e24 */ /* 0x000fe2000f8e00ff */
[----:B------:R-:W-:-:S04]  /*119d0*/  @P0 MOV R4, R6 ;  /* 0x0000000600040202 */ /* 0x000fc80000000f00 */
[----:B------:R-:W-:Y:S01]  /*119e0*/  IADD3 R6, P5, P6, R2, UR9, R7 ;  /* 0x0000000902067c10 */ /* 0x000fe2000febe007 */
[----:B------:R1:W-:Y:S01]  /*119f0*/  @P0 STG.E.U16 desc[UR14][R4.64+0xf2], R215 ;  /* 0x0000f2d704000986 */ /* 0x0003e2000c10150e */
[C---:B------:R-:W-:Y:S02]  /*11a00*/  ISETP.GT.AND P0, PT, R0.reuse, RZ, P3 ;  /* 0x000000ff0000720c */ /* 0x040fe40001f04270 */
[----:B------:R-:W-:Y:S02]  /*11a10*/  ISETP.GT.AND P2, PT, R0, 0x1, P3 ;  /* 0x000000010000780c */ /* 0x000fe40001f44270 */
[----:B------:R-:W-:Y:S01]  /*11a20*/  IADD3.X R7, R3, UR8, R9, P5, P6 ;  /* 0x0000000803077c10 */ /* 0x000fe2000afec409 */
[----:B------:R-:W-:Y:S01]  /*11a30*/  FMUL R88, R88, UR13 ;  /* 0x0000000d58587c20 */ /* 0x000fe20008400000 */
[----:B------:R-:W-:Y:S01]  /*11a40*/  ISETP.GT.AND P5, PT, R0, RZ, P1 ;  /* 0x000000ff0000720c */ /* 0x000fe20000fa4270 */
[----:B------:R-:W-:Y:S01]  /*11a50*/  FMUL R89, R89, UR13 ;  /* 0x0000000d59597c20 */ /* 0x000fe20008400000 */
[----:B-1----:R-:W-:Y:S01]  /*11a60*/  IADD3 R4, P4, R2, UR7, RZ ;  /* 0x0000000702047c10 */ /* 0x002fe2000ff9e0ff */
[----:B------:R-:W-:-:S03]  /*11a70*/  FMUL R90, R90, UR13 ;  /* 0x0000000d5a5a7c20 */ /* 0x000fc60008400000 */
[----:B------:R-:W-:Y:S02]  /*11a80*/  IADD3.X R5, R3, UR6, RZ, P4, !PT ;  /* 0x0000000603057c10 */ /* 0x000fe4000a7fe4ff */
[----:B------:R-:W-:Y:S02]  /*11a90*/  IADD3 R8, P4, R4, UR9, RZ ;  /* 0x0000000904087c10 */ /* 0x000fe4000ff9e0ff */
[----:B------:R-:W-:Y:S02]  /*11aa0*/  F2FP.F16.F32.PACK_AB R88, RZ, R88 ;  /* 0x00000058ff58723e */ /* 0x000fe400000000ff */
[----:B------:R-:W-:Y:S02]  /*11ab0*/  F2FP.F16.F32.PACK_AB R89, RZ, R89 ;  /* 0x00000059ff59723e */ /* 0x000fe400000000ff */
[----:B------:R-:W-:Y:S02]  /*11ac0*/  F2FP.F16.F32.PACK_AB R90, RZ, R90 ;  /* 0x0000005aff5a723e */ /* 0x000fe400000000ff */
[----:B------:R-:W-:Y:S01]  /*11ad0*/  IADD3.X R9, R5, UR8, RZ, P4, !PT ;  /* 0x0000000805097c10 */ /* 0x000fe2000a7fe4ff */
[----:B------:R-:W-:Y:S01]  /*11ae0*/  @P0 STG.E.U16 desc[UR14][R4.64], R88 ;  /* 0x0000005804000986 */ /* 0x000fe2000c10150e */
[----:B------:R-:W-:-:S02]  /*11af0*/  ISETP.GT.AND P0, PT, R0, 0x1, P1 ;  /* 0x000000010000780c */ /* 0x000fc40000f04270 */
[C---:B------:R-:W-:Y:S01]  /*11b00*/  ISETP.GT.AND P4, PT, R0.reuse, 0x9, P3 ;  /* 0x000000090000780c */ /* 0x040fe20001f84270 */
[----:B------:R-:W-:Y:S01]  /*11b10*/  @P2 STG.E.U16 desc[UR14][R4.64+0x2], R89 ;  /* 0x0000025904002986 */ /* 0x000fe2000c10150e */
[C---:B------:R-:W-:Y:S01]  /*11b20*/  ISETP.GT.AND P2, PT, R0.reuse, 0x8, P3 ;  /* 0x000000080000780c */ /* 0x040fe20001f44270 */
[----:B------:R-:W-:Y:S02]  /*11b30*/  FMUL R91, R91, UR13 ;  /* 0x0000000d5b5b7c20 */ /* 0x000fe40008400000 */
[----:B------:R-:W-:Y:S01]  /*11b40*/  @P5 STG.E.U16 desc[UR14][R8.64], R90 ;  /* 0x0000005a08005986 */ /* 0x000fe2000c10150e */
[----:B------:R-:W-:Y:S01]  /*11b50*/  ISETP.GT.AND P5, PT, R0, 0x8, P1 ;  /* 0x000000080000780c */ /* 0x000fe20000fa4270 */
[----:B------:R-:W-:Y:S01]  /*11b60*/  FMUL R92, R92, UR13 ;  /* 0x0000000d5c5c7c20 */ /* 0x000fe20008400000 */
[----:B------:R-:W-:Y:S01]  /*11b70*/  FMUL R93, R93, UR13 ;  /* 0x0000000d5d5d7c20 */ /* 0x000fe20008400000 */
[----:B------:R-:W-:Y:S01]  /*11b80*/  FMUL R94, R94, UR13 ;  /* 0x0000000d5e5e7c20 */ /* 0x000fe20008400000 */
[----:B------:R-:W-:-:S02]  /*11b90*/  F2FP.F16.F32.PACK_AB R91, RZ, R91 ;  /* 0x0000005bff5b723e */ /* 0x000fc400000000ff */
[----:B------:R-:W-:Y:S02]  /*11ba0*/  F2FP.F16.F32.PACK_AB R92, RZ, R92 ;  /* 0x0000005cff5c723e */ /* 0x000fe400000000ff */
[----:B------:R-:W-:Y:S02]  /*11bb0*/  F2FP.F16.F32.PACK_AB R93, RZ, R93 ;  /* 0x0000005dff5d723e */ /* 0x000fe400000000ff */
[----:B------:R-:W-:Y:S01]  /*11bc0*/  F2FP.F16.F32.PACK_AB R94, RZ, R94 ;  /* 0x0000005eff5e723e */ /* 0x000fe200000000ff */
[----:B------:R1:W-:Y:S01]  /*11bd0*/  @P0 STG.E.U16 desc[UR14][R8.64+0x2], R91 ;  /* 0x0000025b08000986 */ /* 0x0003e2000c10150e */
[----:B------:R-:W-:-:S03]  /*11be0*/  ISETP.GT.AND P0, PT, R0, 0x9, P1 ;  /* 0x000000090000780c */ /* 0x000fc60000f04270 */
[----:B------:R-:W-:Y:S01]  /*11bf0*/  @P2 STG.E.U16 desc[UR14][R4.64+0x10], R92 ;  /* 0x0000105c04002986 */ /* 0x000fe2000c10150e */
[----:B------:R-:W-:-:S03]  /*11c00*/  ISETP.GT.AND P2, PT, R0, 0x10, P3 ;  /* 0x000000100000780c */ /* 0x000fc60001f44270 */
        /* <DEDUP_REMOVED lines=140> */
[----:B------:R-:W-:Y:S04]  /*124d0*/  @P0 STG.E.U16 desc[UR14][R6.64+0x92], R127 ;  /* 0x0000927f06000986 */ /* 0x000fe8000c10150e */
[----:B------:R-:W-:Y:S01]  /*124e0*/  @P2 STG.E.U16 desc[UR14][R4.64+0xa0], R128 ;  /* 0x0000a08004002986 */ /* 0x000fe2000c10150e */
[----:B------:R-:W-:-:S03]  /*124f0*/  ISETP.GT.AND P2, PT, R0, 0x51, P1 ;  /* 0x000000510000780c */ /* 0x000fc60000f44270 */
[----:B------:R-:W-:Y:S01]  /*12500*/  @P4 STG.E.U16 desc[UR14][R4.64+0xa2], R129 ;  /* 0x0000a28104004986 */ /* 0x000fe2000c10150e */
[----:B------:R-:W-:-:S03]  /*12510*/  FMUL R131, R131, UR13 ;  /* 0x0000000d83837c20 */ /* 0x000fc60008400000 */
[----:B------:R-:W-:Y:S01]  /*12520*/  @P5 STG.E.U16 desc[UR14][R6.64+0xa0], R130 ;  /* 0x0000a08206005986 */ /* 0x000fe2000c10150e */
[----:B------:R-:W-:Y:S01]  /*12530*/  ISETP.GT.AND P5, PT, R0, 0x59, P3 ;  /* 0x000000590000780c */ /* 0x000fe20001fa4270 */
[----:B------:R-:W-:Y:S01]  /*12540*/  FMUL R133, R133, UR13 ;  /* 0x0000000d85857c20 */ /* 0x000fe20008400000 */
[----:B------:R-:W-:-:S04]  /*12550*/  F2FP.F16.F32.PACK_AB R131, RZ, R131 ;  /* 0x00000083ff83723e */ /* 0x000fc800000000ff */
[----:B------:R-:W-:Y:S01]  /*12560*/  F2FP.F16.F32.PACK_AB R133, RZ, R133 ;  /* 0x00000085ff85723e */ /* 0x000fe200000000ff */
[----:B------:R-:W-:Y:S01]  /*12570*/  @P2 STG.E.U16 desc[UR14][R6.64+0xa2], R131 ;  /* 0x0000a28306002986 */ /* 0x000fe2000c10150e */
[C---:B------:R-:W-:Y:S02]  /*12580*/  ISETP.GT.AND P4, PT, R0.reuse, 0x58, P3 ;  /* 0x000000580000780c */ /* 0x040fe40001f84270 */
[----:B------:R-:W-:Y:S01]  /*12590*/  ISETP.GT.AND P0, PT, R0, 0x58, P1 ;  /* 0x000000580000780c */ /* 0x000fe20000f04270 */
[----:B------:R-:W-:Y:S01]  /*125a0*/  FMUL R132, R132, UR13 ;  /* 0x0000000d84847c20 */ /* 0x000fe20008400000 */
[C---:B------:R-:W-:Y:S01]  /*125b0*/  ISETP.GT.AND P2, PT, R0.reuse, 0x59, P1 ;  /* 0x000000590000780c */ /* 0x040fe20000f44270 */
[----:B------:R-:W-:Y:S01]  /*125c0*/  @P5 STG.E.U16 desc[UR14][R4.64+0xb2], R133 ;  /* 0x0000b28504005986 */ /* 0x000fe2000c10150e */
[----:B------:R-:W-:Y:S01]  /*125d0*/  ISETP.GT.AND P5, PT, R0, 0x60, P3 ;  /* 0x000000600000780c */ /* 0x000fe20001fa4270 */
[----:B------:R-:W-:Y:S01]  /*125e0*/  FMUL R134, R134, UR13 ;  /* 0x0000000d86867c20 */ /* 0x000fe20008400000 */
        /* <DEDUP_REMOVED lines=8> */
[----:B------:R-:W-:Y:S01]  /*12670*/  @P4 STG.E.U16 desc[UR14][R4.64+0xb0], R132 ;  /* 0x0000b08404004986 */ /* 0x000fe2000c10150e */
[----:B------:R-:W-:-:S03]  /*12680*/  F2FP.F16.F32.PACK_AB R137, RZ, R137 ;  /* 0x00000089ff89723e */ /* 0x000fc600000000ff */
[----:B------:R-:W-:Y:S01]  /*12690*/  @P0 STG.E.U16 desc[UR14][R6.64+0xb0], R134 ;  /* 0x0000b08606000986 */ /* 0x000fe2000c10150e */
[----:B------:R-:W-:-:S03]  /*126a0*/  ISETP.GT.AND P4, PT, R0, 0x60, P1 ;  /* 0x000000600000780c */ /* 0x000fc60000f84270 */
[----:B------:R-:W-:Y:S01]  /*126b0*/  @P2 STG.E.U16 desc[UR14][R6.64+0xb2], R135 ;  /* 0x0000b28706002986 */ /* 0x000fe2000c10150e */
[----:B------:R-:W-:-:S03]  /*126c0*/  FMUL R138, R138, UR13 ;  /* 0x0000000d8a8a7c20 */ /* 0x000fc60008400000 */
[----:B------:R-:W-:Y:S01]  /*126d0*/  @P5 STG.E.U16 desc[UR14][R4.64+0xc0], R136 ;  /* 0x0000c08804005986 */ /* 0x000fe2000c10150e */
[----:B------:R-:W-:-:S03]  /*126e0*/  ISETP.GT.AND P5, PT, R0, 0x61, P1 ;  /* 0x000000610000780c */ /* 0x000fc60000fa4270 */
[----:B------:R-:W-:Y:S01]  /*126f0*/  @P6 STG.E.U16 desc[UR14][R4.64+0xc2], R137 ;  /* 0x0000c28904006986 */ /* 0x000fe2000c10150e */
[----:B------:R-:W-:Y:S01]  /*12700*/  ISETP.GT.AND P6, PT, R0, 0x68, P3 ;  /* 0x000000680000780c */ /* 0x000fe20001fc4270 */
[----:B------:R-:W-:Y:S01]  /*12710*/  FMUL R139, R139, UR13 ;  /* 0x0000000d8b8b7c20 */ /* 0x000fe20008400000 */
[----:B------:R-:W-:Y:S01]  /*12720*/  FMUL R140, R140, UR13 ;  /* 0x0000000d8c8c7c20 */ /* 0x000fe20008400000 */
[----:B------:R-:W-:-:S03]  /*12730*/  F2FP.F16.F32.PACK_AB R138, RZ, R138 ;  /* 0x0000008aff8a723e */ /* 0x000fc600000000ff */
        /* <DEDUP_REMOVED lines=11> */
[----:B------:R-:W-:-:S03]  /*127f0*/  F2FP.F16.F32.PACK_AB R141, RZ, R141 ;  /* 0x0000008dff8d723e */ /* 0x000fc600000000ff */
[----:B------:R-:W-:Y:S02]  /*12800*/  F2FP.F16.F32.PACK_AB R142, RZ, R142 ;  /* 0x0000008eff8e723e */ /* 0x000fe400000000ff */
[----:B------:R-:W-:Y:S01]  /*12810*/  F2FP.F16.F32.PACK_AB R143, RZ, R143 ;  /* 0x0000008fff8f723e */ /* 0x000fe200000000ff */
[----:B------:R-:W-:Y:S04]  /*12820*/  @P4 STG.E.U16 desc[UR14][R4.64+0xd2], R141 ;  /* 0x0000d28d04004986 */ /* 0x000fe8000c10150e */
[----:B------:R-:W-:Y:S01]  /*12830*/  @P5 STG.E.U16 desc[UR14][R6.64+0xd0], R142 ;  /* 0x0000d08e06005986 */ /* 0x000fe2000c10150e */
[----:B------:R-:W-:-:S03]  /*12840*/  ISETP.GT.AND P5, PT, R0, 0x70, P3 ;  /* 0x000000700000780c */ /* 0x000fc60001fa4270 */
[----:B------:R-:W-:Y:S01]  /*12850*/  @P6 STG.E.U16 desc[UR14][R6.64+0xd2], R143 ;  /* 0x0000d28f06006986 */ /* 0x000fe2000c10150e */
[----:B------:R-:W-:Y:S01]  /*12860*/  ISETP.GT.AND P6, PT, R0, 0x71, P3 ;  /* 0x000000710000780c */ /* 0x000fe20001fc4270 */
[----:B------:R-:W-:Y:S01]  /*12870*/  FMUL R144, R144, UR13 ;  /* 0x0000000d90907c20 */ /* 0x000fe20008400000 */
[----:B------:R-:W-:Y:S01]  /*12880*/  FMUL R145, R145, UR13 ;  /* 0x0000000d91917c20 */ /* 0x000fe20008400000 */
[----:B------:R-:W-:-:S03]  /*12890*/  ISETP.GT.AND P4, PT, R0, 0x70, P1 ;  /* 0x000000700000780c */ /* 0x000fc60000f84270 */
[----:B------:R-:W-:Y:S02]  /*128a0*/  F2FP.F16.F32.PACK_AB R144, RZ, R144 ;  /* 0x00000090ff90723e */ /* 0x000fe400000000ff */
[----:B------:R-:W-:Y:S01]  /*128b0*/  F2FP.F16.F32.PACK_AB R145, RZ, R145 ;  /* 0x00000091ff91723e */ /* 0x000fe200000000ff */
[----:B------:R-:W-:Y:S02]  /*128c0*/  FMUL R146, R146, UR13 ;  /* 0x0000000d92927c20 */ /* 0x000fe40008400000 */
[----:B------:R-:W-:Y:S01]  /*128d0*/  @P5 STG.E.U16 desc[UR14][R4.64+0xe0], R144 ;  /* 0x0000e09004005986 */ /* 0x000fe2000c10150e */
[----:B------:R-:W-:-:S03]  /*128e0*/  ISETP.GT.AND P5, PT, R0, 0x71, P1 ;  /* 0x000000710000780c */ /* 0x000fc60000fa4270 */
[----:B------:R-:W-:Y:S01]  /*128f0*/  @P6 STG.E.U16 desc[UR14][R4.64+0xe2], R145 ;  /* 0x0000e29104006986 */ /* 0x000fe2000c10150e */
[C---:B------:R-:W-:Y:S02]  /*12900*/  ISETP.GT.AND P6, PT, R0.reuse, 0x78, P3 ;  /* 0x000000780000780c */ /* 0x040fe40001fc4270 */
[----:B------:R-:W-:Y:S01]  /*12910*/  ISETP.GT.AND P3, PT, R0, 0x79, P3 ;  /* 0x000000790000780c */ /* 0x000fe20001f64270 */
[----:B------:R-:W-:Y:S01]  /*12920*/  FMUL R147, R147, UR13 ;  /* 0x0000000d93937c20 */ /* 0x000fe20008400000 */
[----:B------:R-:W-:Y:S01]  /*12930*/  F2FP.F16.F32.PACK_AB R146, RZ, R146 ;  /* 0x00000092ff92723e */ /* 0x000fe200000000ff */
[----:B------:R-:W-:Y:S01]  /*12940*/  FMUL R149, R149, UR13 ;  /* 0x0000000d95957c20 */ /* 0x000fe20008400000 */
[----:B------:R-:W-:Y:S02]  /*12950*/  FMUL R148, R148, UR13 ;  /* 0x0000000d94947c20 */ /* 0x000fe40008400000 */
[----:B------:R-:W-:Y:S01]  /*12960*/  F2FP.F16.F32.PACK_AB R147, RZ, R147 ;  /* 0x00000093ff93723e */ /* 0x000fe200000000ff */
[----:B------:R-:W-:Y:S01]  /*12970*/  @P4 STG.E.U16 desc[UR14][R6.64+0xe0], R146 ;  /* 0x0000e09206004986 */ /* 0x000fe2000c10150e */
[----:B------:R-:W-:-:S02]  /*12980*/  ISETP.GT.AND P4, PT, R0, 0x78, P1 ;  /* 0x000000780000780c */ /* 0x000fc40000f84270 */
[----:B------:R-:W-:Y:S02]  /*12990*/  F2FP.F16.F32.PACK_AB R149, RZ, R149 ;  /* 0x00000095ff95723e */ /* 0x000fe400000000ff */
[----:B------:R-:W-:Y:S01]  /*129a0*/  ISETP.GT.AND P2, PT, R14, 0xc0, PT ;  /* 0x000000c00e00780c */ /* 0x000fe20003f44270 */
[----:B------:R-:W-:Y:S01]  /*129b0*/  @P5 STG.E.U16 desc[UR14][R6.64+0xe2], R147 ;  /* 0x0000e29306005986 */ /* 0x000fe2000c10150e */
[C---:B------:R-:W-:Y:S01]  /*129c0*/  ISETP.GT.AND P1, PT, R0.reuse, 0x79, P1 ;  /* 0x000000790000780c */ /* 0x040fe20000f24270 */
[----:B-1----:R-:W-:Y:S01]  /*129d0*/  IMAD.U32 R9, RZ, RZ, UR18 ;  /* 0x00000012ff097e24 */ /* 0x002fe2000f8e00ff */
[----:B------:R-:W-:Y:S01]  /*129e0*/  F2FP.F16.F32.PACK_AB R148, RZ, R148 ;  /* 0x00000094ff94723e */ /* 0x000fe200000000ff */
[----:B------:R-:W-:Y:S01]  /*129f0*/  @P3 STG.E.U16 desc[UR14][R4.64+0xf2], R149 ;  /* 0x0000f29504003986 */ /* 0x000fe2000c10150e */
[----:B------:R-:W-:Y:S01]  /*12a00*/  ISETP.GT.AND P3, PT, R0, RZ, P2 ;  /* 0x000000ff0000720c */ /* 0x000fe20001764270 */
[----:B------:R-:W-:Y:S01]  /*12a10*/  FMUL R150, R150, UR13 ;  /* 0x0000000d96967c20 */ /* 0x000fe20008400000 */
[----:B------:R-:W-:Y:S01]  /*12a20*/  FMUL R151, R151, UR13 ;  /* 0x0000000d97977c20 */ /* 0x000fe20008400000 */
[----:B------:R-:W-:Y:S01]  /*12a30*/  UIMAD UR6, UR19, 0x180, URZ ;  /* 0x00000180130678a4 */ /* 0x000fe2000f8e023f */
[----:B------:R-:W-:Y:S01]  /*12a40*/  FMUL R24, R24, UR13 ;  /* 0x0000000d18187c20 */ /* 0x000fe20008400000 */
[----:B------:R-:W-:Y:S01]  /*12a50*/  IMAD.WIDE.U32 R2, R9, 0x180, R2 ;  /* 0x0000018009027825 */ /* 0x000fe200078e0002 */
[----:B------:R1:W-:Y:S01]  /*12a60*/  @P6 STG.E.U16 desc[UR14][R4.64+0xf0], R148 ;  /* 0x0000f09404006986 */ /* 0x0003e2000c10150e */
[----:B------:R-:W-:-:S02]  /*12a70*/  F2FP.F16.F32.PACK_AB R150, RZ, R150 ;  /* 0x00000096ff96723e */ /* 0x000fc400000000ff */
[----:B------:R-:W-:Y:S01]  /*12a80*/  F2FP.F16.F32.PACK_AB R151, RZ, R151 ;  /* 0x00000097ff97723e */ /* 0x000fe200000000ff */
[----:B------:R-:W-:Y:S01]  /*12a90*/  VIADD R3, R3, UR6 ;  /* 0x0000000603037c36 */ /* 0x000fe20008000000 */
[----:B------:R-:W-:Y:S02]  /*12aa0*/  ISETP.GT.AND P5, PT, R0, 0x1, P2 ;  /* 0x000000010000780c */ /* 0x000fe400017a4270 */
[----:B------:R-:W-:Y:S01]  /*12ab0*/  F2FP.F16.F32.PACK_AB R24, RZ, R24 ;  /* 0x00000018ff18723e */ /* 0x000fe200000000ff */
[----:B------:R-:W-:Y:S01]  /*12ac0*/  FMUL R25, R25, UR13 ;  /* 0x0000000d19197c20 */ /* 0x000fe20008400000 */
[----:B-1----:R-:W-:Y:S02]  /*12ad0*/  @P4 IMAD.MOV.U32 R4, RZ, RZ, R6 ;  /* 0x000000ffff044224 */ /* 0x002fe400078e0006 */
[----:B------:R-:W-:Y:S01]  /*12ae0*/  @P4 IMAD.MOV.U32 R5, RZ, RZ, R7 ;  /* 0x000000ffff054224 */ /* 0x000fe200078e0007 */
[----:B------:R-:W-:-:S04]  /*12af0*/  ISETP.GT.AND P0, PT, R14, 0xc8, PT ;  /* 0x000000c80e00780c */ /* 0x000fc80003f04270 */
[----:B------:R1:W-:Y:S01]  /*12b00*/  @P4 STG.E.U16 desc[UR14][R4.64+0xf0], R150 ;  /* 0x0000f09604004986 */ /* 0x0003e2000c10150e */
[----:B------:R-:W-:-:S03]  /*12b10*/  F2FP.F16.F32.PACK_AB R25, RZ, R25 ;  /* 0x00000019ff19723e */ /* 0x000fc600000000ff */
[----:B------:R2:W-:Y:S04]  /*12b20*/  @P1 STG.E.U16 desc[UR14][R6.64+0xf2], R151 ;  /* 0x0000f29706001986 */ /* 0x0005e8000c10150e */
[----:B------:R-:W-:Y:S01]  /*12b30*/  @P3 STG.E.U16 desc[UR14][R2.64], R24 ;  /* 0x0000001802003986 */ /* 0x000fe2000c10150e */
[----:B------:R-:W-:Y:S01]  /*12b40*/  ISETP.GT.AND P3, PT, R0, RZ, P0 ;  /* 0x000000ff0000720c */ /* 0x000fe20000764270 */
[----:B------:R-:W-:Y:S01]  /*12b50*/  FMUL R26, R26, UR13 ;  /* 0x0000000d1a1a7c20 */ /* 0x000fe20008400000 */
[----:B-1----:R-:W-:Y:S01]  /*12b60*/  IADD3 R4, P1, R2, UR9, RZ ;  /* 0x0000000902047c10 */ /* 0x002fe2000ff3e0ff */
[----:B------:R-:W-:Y:S01]  /*12b70*/  @P5 STG.E.U16 desc[UR14][R2.64+0x2], R25 ;  /* 0x0000021902005986 */ /* 0x000fe2000c10150e */
[C---:B------:R-:W-:Y:S02]  /*12b80*/  ISETP.GT.AND P6, PT, R0.reuse, 0x1, P0 ;  /* 0x000000010000780c */ /* 0x040fe400007c4270 */
[----:B------:R-:W-:Y:S01]  /*12b90*/  ISETP.GT.AND P5, PT, R0, 0x8, P2 ;  /* 0x000000080000780c */ /* 0x000fe200017a4270 */
[----:B------:R-:W-:Y:S01]  /*12ba0*/  FMUL R27, R27, UR13 ;  /* 0x0000000d1b1b7c20 */ /* 0x000fe20008400000 */
[----:B------:R-:W-:-:S02]  /*12bb0*/  F2FP.F16.F32.PACK_AB R26, RZ, R26 ;  /* 0x0000001aff1a723e */ /* 0x000fc400000000ff */
[----:B------:R-:W-:Y:S02]  /*12bc0*/  IADD3.X R5, R3, UR8, RZ, P1, !PT ;  /* 0x0000000803057c10 */ /* 0x000fe40008ffe4ff */
[----:B------:R-:W-:Y:S01]  /*12bd0*/  ISETP.GT.AND P4, PT, R0, 0x9, P2 ;  /* 0x000000090000780c */ /* 0x000fe20001784270 */
[----:B------:R-:W-:Y:S01]  /*12be0*/  FMUL R28, R28, UR13 ;  /* 0x0000000d1c1c7c20 */ /* 0x000fe20008400000 */
[----:B------:R-:W-:Y:S01]  /*12bf0*/  FMUL R29, R29, UR13 ;  /* 0x0000000d1d1d7c20 */ /* 0x000fe20008400000 */
[----:B------:R-:W-:Y:S01]  /*12c00*/  @P3 STG.E.U16 desc[UR14][R4.64], R26 ;  /* 0x0000001a04003986 */ /* 0x000fe2000c10150e */
[----:B------:R-:W-:Y:S02]  /*12c10*/  F2FP.F16.F32.PACK_AB R27, RZ, R27 ;  /* 0x0000001bff1b723e */ /* 0x000fe400000000ff */
[----:B------:R-:W-:Y:S02]  /*12c20*/  ISETP.GT.AND P3, PT, R0, 0x8, P0 ;  /* 0x000000080000780c */ /* 0x000fe40000764270 */
[----:B------:R-:W-:Y:S01]  /*12c30*/  F2FP.F16.F32.PACK_AB R28, RZ, R28 ;  /* 0x0000001cff1c723e */ /* 0x000fe200000000ff */
[----:B------:R-:W-:Y:S01]  /*12c40*/  FMUL R30, R30, UR13 ;  /* 0x0000000d1e1e7c20 */ /* 0x000fe20008400000 */
[----:B------:R-:W-:Y:S01]  /*12c50*/  F2FP.F16.F32.PACK_AB R29, RZ, R29 ;  /* 0x0000001dff1d723e */ /* 0x000fe200000000ff */
[----:B------:R-:W-:Y:S01]  /*12c60*/  @P6 STG.E.U16 desc[UR14][R4.64+0x2], R27 ;  /* 0x0000021b04006986 */ /* 0x000fe2000c10150e */
[----:B------:R-:W-:-:S03]  /*12c70*/  ISETP.GT.AND P6, PT, R0, 0x9, P0 ;  /* 0x000000090000780c */ /* 0x000fc600007c4270 */
[----:B------:R-:W-:Y:S01]  /*12c80*/  @P5 STG.E.U16 desc[UR14][R2.64+0x10], R28 ;  /* 0x0000101c02005986 */ /* 0x000fe2000c10150e */
[C---:B------:R-:W-:Y:S01]  /*12c90*/  ISETP.GT.AND P5, PT, R0.reuse, 0x10, P2 ;  /* 0x000000100000780c */ /* 0x040fe200017a4270 */
[----:B------:R-:W-:Y:S01]  /*12ca0*/  FMUL R31, R31, UR13 ;  /* 0x0000000d1f1f7c20 */ /* 0x000fe20008400000 */
[----:B------:R-:W-:Y:S01]  /*12cb0*/  F2FP.F16.F32.PACK_AB R30, RZ, R30 ;  /* 0x0000001eff1e723e */ /* 0x000fe200000000ff */
[----:B------:R-:W-:Y:S01]  /*12cc0*/  @P4 STG.E.U16 desc[UR14][R2.64+0x12], R29 ;  /* 0x0000121d02004986 */ /* 0x000fe2000c10150e */
[----:B------:R-:W-:Y:S01]  /*12cd0*/  ISETP.GT.AND P4, PT, R0, 0x11, P2 ;  /* 0x000000110000780c */ /* 0x000fe20001784270 */
[----:B------:R-:W-:Y:S01]  /*12ce0*/  FMUL R32, R32, UR13 ;  /* 0x0000000d20207c20 */ /* 0x000fe20008400000 */
[----:B------:R-:W-:Y:S01]  /*12cf0*/  FMUL R33, R33, UR13 ;  /* 0x0000000d21217c20 */ /* 0x000fe20008400000 */
[----:B------:R-:W-:Y:S01]  /*12d00*/  @P3 STG.E.U16 desc[UR14][R4.64+0x10], R30 ;  /* 0x0000101e04003986 */ /* 0x000fe2000c10150e */
[----:B------:R-:W-:Y:S02]  /*12d10*/  F2FP.F16.F32.PACK_AB R31, RZ, R31 ;  /* 0x0000001fff1f723e */ /* 0x000fe400000000ff */
[----:B------:R-:W-:-:S02]  /*12d20*/  ISETP.GT.AND P3, PT, R0, 0x10, P0 ;  /* 0x000000100000780c */ /* 0x000fc40000764270 */
[----:B------:R-:W-:Y:S01]  /*12d30*/  F2FP.F16.F32.PACK_AB R32, RZ, R32 ;  /* 0x00000020ff20723e */ /* 0x000fe200000000ff */
[----:B------:R-:W-:Y:S01]  /*12d40*/  FMUL R34, R34, UR13 ;  /* 0x0000000d22227c20 */ /* 0x000fe20008400000 */
[----:B------:R-:W-:Y:S01]  /*12d50*/  F2FP.F16.F32.PACK_AB R33, RZ, R33 ;  /* 0x00000021ff21723e */ /* 0x000fe200000000ff */
[----:B------:R-:W-:Y:S01]  /*12d60*/  @P6 STG.E.U16 desc[UR14][R4.64+0x12], R31 ;  /* 0x0000121f04006986 */ /* 0x000fe2000c10150e */
[----:B------:R-:W-:-:S03]  /*12d70*/  ISETP.GT.AND P6, PT, R0, 0x11, P0 ;  /* 0x000000110000780c */ /* 0x000fc600007c4270 */
[----:B------:R-:W-:Y:S01]  /*12d80*/  @P5 STG.E.U16 desc[UR14][R2.64+0x20], R32 ;  /* 0x0000202002005986 */ /* 0x000fe2000c10150e */
[----:B------:R-:W-:-:S03]  /*12d90*/  F2FP.F16.F32.PACK_AB R34, RZ, R34 ;  /* 0x00000022ff22723e */ /* 0x000fc600000000ff */
[----:B------:R-:W-:Y:S01]  /*12da0*/  @P4 STG.E.U16 desc[UR14][R2.64+0x22], R33 ;  /* 0x0000222102004986 */ /* 0x000fe2000c10150e */
[C---:B------:R-:W-:Y:S01]  /*12db0*/  ISETP.GT.AND P4, PT, R0.reuse, 0x18, P2 ;  /* 0x000000180000780c */ /* 0x040fe20001784270 */
[----:B------:R-:W-:Y:S01]  /*12dc0*/  FMUL R35, R35, UR13 ;  /* 0x0000000d23237c20 */ /* 0x000fe20008400000 */
[----:B------:R-:W-:Y:S01]  /*12dd0*/  ISETP.GT.AND P5, PT, R0, 0x19, P2 ;  /* 0x000000190000780c */ /* 0x000fe200017a4270 */
[----:B------:R-:W-:Y:S01]  /*12de0*/  FMUL R36, R36, UR13 ;  /* 0x0000000d24247c20 */ /* 0x000fe20008400000 */
[----:B------:R-:W-:Y:S01]  /*12df0*/  FMUL R37, R37, UR13 ;  /* 0x0000000d25257c20 */ /* 0x000fe20008400000 */
[----:B------:R-:W-:Y:S01]  /*12e00*/  @P3 STG.E.U16 desc[UR14][R4.64+0x20], R34 ;  /* 0x0000202204003986 */ /* 0x000fe2000c10150e */
[----:B------:R-:W-:Y:S02]  /*12e10*/  ISETP.GT.AND P3, PT, R0, 0x18, P0 ;  /* 0x000000180000780c */ /* 0x000fe40000764270 */
[----:B------:R-:W-:Y:S01]  /*12e20*/  F2FP.F16.F32.PACK_AB R35, RZ, R35 ;  /* 0x00000023ff23723e */ /* 0x000fe200000000ff */
[----:B------:R-:W-:Y:S01]  /*12e30*/  FMUL R38, R38, UR13 ;  /* 0x0000000d26267c20 */ /* 0x000fe20008400000 */
[----:B------:R-:W-:-:S02]  /*12e40*/  F2FP.F16.F32.PACK_AB R36, RZ, R36 ;  /* 0x00000024ff24723e */ /* 0x000fc400000000ff */
[----:B------:R-:W-:Y:S01]  /*12e50*/  F2FP.F16.F32.PACK_AB R37, RZ, R37 ;  /* 0x00000025ff25723e */ /* 0x000fe200000000ff */
[----:B------:R-:W-:Y:S01]  /*12e60*/  @P6 STG.E.U16 desc[UR14][R4.64+0x22], R35 ;  /* 0x0000222304006986 */ /* 0x000fe2000c10150e */
[----:B------:R-:W-:-:S03]  /*12e70*/  F2FP.F16.F32.PACK_AB R38, RZ, R38 ;  /* 0x00000026ff26723e */ /* 0x000fc600000000ff */
[----:B------:R-:W-:Y:S01]  /*12e80*/  @P4 STG.E.U16 desc[UR14][R2.64+0x30], R36 ;  /* 0x0000302402004986 */ /* 0x000fe2000c10150e */
[C---:B------:R-:W-:Y:S02]  /*12e90*/  ISETP.GT.AND P4, PT, R0.reuse, 0x19, P0 ;  /* 0x000000190000780c */ /* 0x040fe40000784270 */
[C---:B------:R-:W-:Y:S01]  /*12ea0*/  ISETP.GT.AND P6, PT, R0.reuse, 0x20, P2 ;  /* 0x000000200000780c */ /* 0x040fe200017c4270 */
[----:B------:R-:W-:Y:S01]  /*12eb0*/  @P5 STG.E.U16 desc[UR14][R2.64+0x32], R37 ;  /* 0x0000322502005986 */ /* 0x000fe2000c10150e */
[----:B------:R-:W-:Y:S01]  /*12ec0*/  ISETP.GT.AND P5, PT, R0, 0x21, P2 ;  /* 0x000000210000780c */ /* 0x000fe200017a4270 */
[----:B------:R-:W-:Y:S01]  /*12ed0*/  FMUL R39, R39, UR13 ;  /* 0x0000000d27277c20 */ /* 0x000fe20008400000 */
[----:B------:R-:W-:Y:S01]  /*12ee0*/  FMUL R40, R40, UR13 ;  /* 0x0000000d28287c20 */ /* 0x000fe20008400000 */
[----:B------:R-:W-:Y:S01]  /*12ef0*/  FMUL R41, R41, UR13 ;  /* 0x0000000d29297c20 */ /* 0x000fe20008400000 */
[----:B------:R-:W-:Y:S01]  /*12f00*/  @P3 STG.E.U16 desc[UR14][R4.64+0x30], R38 ;  /* 0x0000302604003986 */ /* 0x000fe2000c10150e */
[----:B------:R-:W-:Y:S01]  /*12f10*/  ISETP.GT.AND P3, PT, R0, 0x20, P0 ;  /* 0x000000200000780c */ /* 0x000fe20000764270 */
[----:B------:R-:W-:Y:S01]  /*12f20*/  FMUL R42, R42, UR13 ;  /* 0x0000000d2a2a7c20 */ /* 0x000fe20008400000 */
[----:B------:R-:W-:-:S02]  /*12f30*/  F2FP.F16.F32.PACK_AB R39, RZ, R39 ;  /* 0x00000027ff27723e */ /* 0x000fc400000000ff */
[----:B------:R-:W-:Y:S02]  /*12f40*/  F2FP.F16.F32.PACK_AB R40, RZ, R40 ;  /* 0x00000028ff28723e */ /* 0x000fe400000000ff */
[----:B------:R-:W-:Y:S01]  /*12f50*/  F2FP.F16.F32.PACK_AB R41, RZ, R41 ;  /* 0x00000029ff29723e */ /* 0x000fe200000000ff */
[----:B------:R-:W-:Y:S01]  /*12f60*/  @P4 STG.E.U16 desc[UR14][R4.64+0x32], R39 ;  /* 0x0000322704004986 */ /* 0x000fe2000c10150e */
[----:B------:R-:W-:Y:S02]  /*12f70*/  F2FP.F16.F32.PACK_AB R42, RZ, R42 ;  /* 0x0000002aff2a723e */ /* 0x000fe400000000ff */
        /* <DEDUP_REMOVED lines=31> */
[----:B------:R-:W-:-:S03]  /*13170*/  F2FP.F16.F32.PACK_AB R50, RZ, R50 ;  /* 0x00000032ff32723e */ /* 0x000fc600000000ff */
[----:B------:R-:W-:Y:S01]  /*13180*/  @P6 STG.E.U16 desc[UR14][R2.64+0x60], R48 ;  /* 0x0000603002006986 */ /* 0x000fe2000c10150e */
[----:B--2---:R-:W-:-:S03]  /*13190*/  IADD3.X R7, R3, UR8, RZ, P1, !PT ;  /* 0x0000000803077c10 */ /* 0x004fc60008ffe4ff */
[----:B------:R-:W-:Y:S01]  /*131a0*/  @P5 STG.E.U16 desc[UR14][R2.64+0x62], R49 ;  /* 0x0000623102005986 */ /* 0x000fe2000c10150e */
[C---:B------:R-:W-:Y:S02]  /*131b0*/  ISETP.GT.AND P5, PT, R0.reuse, 0x31, P0 ;  /* 0x000000310000780c */ /* 0x040fe400007a4270 */
[C---:B------:R-:W-:Y:S01]  /*131c0*/  ISETP.GT.AND P1, PT, R0.reuse, 0x38, P0 ;  /* 0x000000380000780c */ /* 0x040fe20000724270 */
[----:B------:R1:W-:Y:S01]  /*131d0*/  @P3 STG.E.U16 desc[UR14][R4.64+0x60], R50 ;  /* 0x0000603204003986 */ /* 0x0003e2000c10150e */
[C---:B------:R-:W-:Y:S02]  /*131e0*/  ISETP.GT.AND P3, PT, R0.reuse, 0x39, P0 ;  /* 0x000000390000780c */ /* 0x040fe40000764270 */
[C---:B------:R-:W-:Y:S01]  /*131f0*/  ISETP.GT.AND P6, PT, R0.reuse, 0x38, P2 ;  /* 0x000000380000780c */ /* 0x040fe200017c4270 */
[----:B------:R-:W-:Y:S01]  /*13200*/  FMUL R51, R51, UR13 ;  /* 0x0000000d33337c20 */ /* 0x000fe20008400000 */
[----:B------:R-:W-:Y:S01]  /*13210*/  ISETP.GT.AND P4, PT, R0, 0x39, P2 ;  /* 0x000000390000780c */ /* 0x000fe20001784270 */
[----:B------:R-:W-:Y:S01]  /*13220*/  FMUL R52, R52, UR13 ;  /* 0x0000000d34347c20 */ /* 0x000fe20008400000 */
[----:B------:R-:W-:Y:S01]  /*13230*/  FMUL R53, R53, UR13 ;  /* 0x0000000d35357c20 */ /* 0x000fe20008400000 */
[----:B------:R-:W-:Y:S01]  /*13240*/  FMUL R54, R54, UR13 ;  /* 0x0000000d36367c20 */ /* 0x000fe20008400000 */
[----:B------:R-:W-:Y:S01]  /*13250*/  FMUL R55, R55, UR13 ;  /* 0x0000000d37377c20 */ /* 0x000fe20008400000 */
[----:B------:R-:W-:Y:S01]  /*13260*/  F2FP.F16.F32.PACK_AB R51, RZ, R51 ;  /* 0x00000033ff33723e */ /* 0x000fe200000000ff */
[----:B------:R-:W-:Y:S01]  /*13270*/  @P5 IMAD.MOV.U32 R6, RZ, RZ, R4 ;  /* 0x000000ffff065224 */ /* 0x000fe200078e0004 */
[----:B------:R-:W-:Y:S01]  /*13280*/  F2FP.F16.F32.PACK_AB R52, RZ, R52 ;  /* 0x00000034ff34723e */ /* 0x000fe200000000ff */
[C---:B-1----:R-:W-:Y:S01]  /*13290*/  VIADD R4, R2.reuse, UR9 ;  /* 0x0000000902047c36 */ /* 0x042fe20008000000 */
[----:B------:R-:W-:Y:S01]  /*132a0*/  F2FP.F16.F32.PACK_AB R53, RZ, R53 ;  /* 0x00000035ff35723e */ /* 0x000fe200000000ff */
[----:B------:R-:W-:Y:S01]  /*132b0*/  VIADD R8, R2, UR9 ;  /* 0x0000000902087c36 */ /* 0x000fe20008000000 */
[----:B------:R-:W-:Y:S01]  /*132c0*/  F2FP.F16.F32.PACK_AB R54, RZ, R54 ;  /* 0x00000036ff36723e */ /* 0x000fe200000000ff */
[----:B------:R-:W-:Y:S01]  /*132d0*/  @P3 IMAD.MOV.U32 R9, RZ, RZ, R7 ;  /* 0x000000ffff093224 */ /* 0x000fe200078e0007 */
[----:B------:R-:W-:Y:S01]  /*132e0*/  @P1 MOV R5, R7 ;  /* 0x0000000700051202 */ /* 0x000fe20000000f00 */
[----:B------:R-:W-:Y:S01]  /*132f0*/  @P5 STG.E.U16 desc[UR14][R6.64+0x62], R51 ;  /* 0x0000623306005986 */ /* 0x000fe2000c10150e */
[----:B------:R-:W-:-:S03]  /*13300*/  F2FP.F16.F32.PACK_AB R55, RZ, R55 ;  /* 0x00000037ff37723e */ /* 0x000fc600000000ff */
[----:B------:R-:W-:Y:S04]  /*13310*/  @P6 STG.E.U16 desc[UR14][R2.64+0x70], R52 ;  /* 0x0000703402006986 */ /* 0x000fe8000c10150e */
[----:B------:R-:W-:Y:S04]  /*13320*/  @P4 STG.E.U16 desc[UR14][R2.64+0x72], R53 ;  /* 0x0000723502004986 */ /* 0x000fe8000c10150e */
[----:B------:R1:W-:Y:S01]  /*13330*/  @P1 STG.E.U16 desc[UR14][R4.64+0x70], R54 ;  /* 0x0000703604001986 */ /* 0x0003e2000c10150e */
[----:B------:R-:W-:-:S03]  /*13340*/  ISETP.GT.AND P1, PT, R0, 0x40, P0 ;  /* 0x000000400000780c */ /* 0x000fc60000724270 */
[----:B------:R2:W-:Y:S01]  /*13350*/  @P3 STG.E.U16 desc[UR14][R8.64+0x72], R55 ;  /* 0x0000723708003986 */ /* 0x0005e2000c10150e */
[C---:B------:R-:W-:Y:S02]  /*13360*/  ISETP.GT.AND P3, PT, R0.reuse, 0x41, P0 ;  /* 0x000000410000780c */ /* 0x040fe40000764270 */
[C---:B------:R-:W-:Y:S02]  /*13370*/  ISETP.GT.AND P4, PT, R0.reuse, 0x40, P2 ;  /* 0x000000400000780c */ /* 0x040fe40001784270 */
[----:B------:R-:W-:Y:S01]  /*13380*/  ISETP.GT.AND P5, PT, R0, 0x41, P2 ;  /* 0x000000410000780c */ /* 0x000fe200017a4270 */
[----:B------:R-:W-:Y:S01]  /*13390*/  FMUL R56, R56, UR13 ;  /* 0x0000000d38387c20 */ /* 0x000fe20008400000 */
[----:B------:R-:W-:Y:S01]  /*133a0*/  FMUL R57, R57, UR13 ;  /* 0x0000000d39397c20 */ /* 0x000fe20008400000 */
[----:B------:R-:W-:Y:S01]  /*133b0*/  FMUL R58, R58, UR13 ;  /* 0x0000000d3a3a7c20 */ /* 0x000fe20008400000 */
[----:B------:R-:W-:Y:S02]  /*133c0*/  FMUL R59, R59, UR13 ;  /* 0x0000000d3b3b7c20 */ /* 0x000fe40008400000 */
[----:B------:R-:W-:Y:S01]  /*133d0*/  F2FP.F16.F32.PACK_AB R56, RZ, R56 ;  /* 0x00000038ff38723e */ /* 0x000fe200000000ff */
[--C-:B-1----:R-:W-:Y:S01]  /*133e0*/  @P1 IMAD.MOV.U32 R5, RZ, RZ, R7.reuse ;  /* 0x000000ffff051224 */ /* 0x102fe200078e0007 */
[----:B------:R-:W-:Y:S01]  /*133f0*/  F2FP.F16.F32.PACK_AB R57, RZ, R57 ;  /* 0x00000039ff39723e */ /* 0x000fe200000000ff */
[----:B--2---:R-:W-:Y:S01]  /*13400*/  @P3 IMAD.MOV.U32 R9, RZ, RZ, R7 ;  /* 0x000000ffff093224 */ /* 0x004fe200078e0007 */
[----:B------:R-:W-:-:S02]  /*13410*/  F2FP.F16.F32.PACK_AB R58, RZ, R58 ;  /* 0x0000003aff3a723e */ /* 0x000fc400000000ff */
[----:B------:R-:W-:Y:S01]  /*13420*/  F2FP.F16.F32.PACK_AB R59, RZ, R59 ;  /* 0x0000003bff3b723e */ /* 0x000fe200000000ff */
        /* <DEDUP_REMOVED lines=18> */
[----:B------:R-:W-:Y:S01]  /*13550*/  @P4 STG.E.U16 desc[UR14][R2.64+0x90], R60 ;  /* 0x0000903c02004986 */ /* 0x000fe2000c10150e */
[----:B------:R-:W-:-:S03]  /*13560*/  ISETP.GT.AND P4, PT, R0, 0x50, P2 ;  /* 0x000000500000780c */ /* 0x000fc60001784270 */
[----:B------:R-:W-:Y:S01]  /*13570*/  @P5 STG.E.U16 desc[UR14][R2.64+0x92], R61 ;  /* 0x0000923d02005986 */ /* 0x000fe2000c10150e */
[----:B------:R-:W-:-:S03]  /*13580*/  FMUL R64, R64, UR13 ;  /* 0x0000000d40407c20 */ /* 0x000fc60008400000 */
[----:B------:R1:W-:Y:S01]  /*13590*/  @P1 STG.E.U16 desc[UR14][R4.64+0x90], R62 ;  /* 0x0000903e04001986 */ /* 0x0003e2000c10150e */
[----:B------:R-:W-:-:S03]  /*135a0*/  ISETP.GT.AND P1, PT, R0, 0x50, P0 ;  /* 0x000000500000780c */ /* 0x000fc60000724270 */
[----:B------:R2:W-:Y:S01]  /*135b0*/  @P3 STG.E.U16 desc[UR14][R8.64+0x92], R63 ;  /* 0x0000923f08003986 */ /* 0x0005e2000c10150e */
        /* <DEDUP_REMOVED lines=8> */
[----:B------:R-:W-:Y:S01]  /*13640*/  ISETP.GT.AND P4, PT, R0, 0x58, P2 ;  /* 0x000000580000780c */ /* 0x000fe20001784270 */
[--C-:B-1----:R-:W-:Y:S01]  /*13650*/  @P1 IMAD.MOV.U32 R5, RZ, RZ, R7.reuse ;  /* 0x000000ffff051224 */ /* 0x102fe200078e0007 */
[----:B------:R-:W-:Y:S01]  /*13660*/  F2FP.F16.F32.PACK_AB R66, RZ, R66 ;  /* 0x00000042ff42723e */ /* 0x000fe200000000ff */
[----:B--2---:R-:W-:Y:S01]  /*13670*/  @P3 IMAD.MOV.U32 R9, RZ, RZ, R7 ;  /* 0x000000ffff093224 */ /* 0x004fe200078e0007 */
[----:B------:R-:W-:Y:S01]  /*13680*/  F2FP.F16.F32.PACK_AB R67, RZ, R67 ;  /* 0x00000043ff43723e */ /* 0x000fe200000000ff */
[----:B------:R-:W-:Y:S01]  /*13690*/  FMUL R68, R68, UR13 ;  /* 0x0000000d44447c20 */ /* 0x000fe20008400000 */
[----:B------:R-:W-:Y:S04]  /*136a0*/  @P5 STG.E.U16 desc[UR14][R2.64+0xa2], R65 ;  /* 0x0000a24102005986 */ /* 0x000fe8000c10150e */
[----:B------:R1:W-:Y:S01]  /*136b0*/  @P1 STG.E.U16 desc[UR14][R4.64+0xa0], R66 ;  /* 0x0000a04204001986 */ /* 0x0003e2000c10150e */
[----:B------:R-:W-:-:S02]  /*136c0*/  ISETP.GT.AND P1, PT, R0, 0x58, P0 ;  /* 0x000000580000780c */ /* 0x000fc40000724270 */
[----:B------:R-:W-:Y:S01]  /*136d0*/  F2FP.F16.F32.PACK_AB R68, RZ, R68 ;  /* 0x00000044ff44723e */ /* 0x000fe200000000ff */
[----:B------:R2:W-:Y:S01]  /*136e0*/  @P3 STG.E.U16 desc[UR14][R8.64+0xa2], R67 ;  /* 0x0000a24308003986 */ /* 0x0005e2000c10150e */
[C---:B------:R-:W-:Y:S02]  /*136f0*/  ISETP.GT.AND P3, PT, R0.reuse, 0x59, P0 ;  /* 0x000000590000780c */ /* 0x040fe40000764270 */
[C---:B------:R-:W-:Y:S01]  /*13700*/  ISETP.GT.AND P5, PT, R0.reuse, 0x59, P2 ;  /* 0x000000590000780c */ /* 0x040fe200017a4270 */
[----:B------:R-:W-:Y:S01]  /*13710*/  FMUL R69, R69, UR13 ;  /* 0x0000000d45457c20 */ /* 0x000fe20008400000 */
[----:B------:R-:W-:Y:S01]  /*13720*/  @P4 STG.E.U16 desc[UR14][R2.64+0xb0], R68 ;  /* 0x0000b04402004986 */ /* 0x000fe2000c10150e */
[----:B------:R-:W-:Y:S01]  /*13730*/  ISETP.GT.AND P4, PT, R0, 0x60, P2 ;  /* 0x000000600000780c */ /* 0x000fe20001784270 */
[----:B------:R-:W-:Y:S01]  /*13740*/  FMUL R70, R70, UR13 ;  /* 0x0000000d46467c20 */ /* 0x000fe20008400000 */
[----:B------:R-:W-:Y:S01]  /*13750*/  FMUL R71, R71, UR13 ;  /* 0x0000000d47477c20 */ /* 0x000fe20008400000 */
[----:B------:R-:W-:Y:S01]  /*13760*/  FMUL R72, R72, UR13 ;  /* 0x0000000d48487c20 */ /* 0x000fe20008400000 */
[----:B------:R-:W-:Y:S01]  /*13770*/  F2FP.F16.F32.PACK_AB R69, RZ, R69 ;  /* 0x00000045ff45723e */ /* 0x000fe200000000ff */
[----:B-1----:R-:W-:Y:S01]  /*13780*/  @P1 IMAD.MOV.U32 R5, RZ, RZ, R7 ;  /* 0x000000ffff051224 */ /* 0x002fe200078e0007 */
[----:B------:R-:W-:-:S02]  /*13790*/  F2FP.F16.F32.PACK_AB R70, RZ, R70 ;  /* 0x00000046ff46723e */ /* 0x000fc400000000ff */
[----:B------:R-:W-:Y:S01]  /*137a0*/  F2FP.F16.F32.PACK_AB R71, RZ, R71 ;  /* 0x00000047ff47723e */ /* 0x000fe200000000ff */
[----:B--2---:R-:W-:Y:S01]  /*137b0*/  @P3 IMAD.MOV.U32 R9, RZ, RZ, R7 ;  /* 0x000000ffff093224 */ /* 0x004fe200078e0007 */
[----:B------:R-:W-:Y:S01]  /*137c0*/  F2FP.F16.F32.PACK_AB R72, RZ, R72 ;  /* 0x00000048ff48723e */ /* 0x000fe200000000ff */
[----:B------:R-:W-:Y:S01]  /*137d0*/  @P5 STG.E.U16 desc[UR14][R2.64+0xb2], R69 ;  /* 0x0000b24502005986 */ /* 0x000fe2000c10150e */
[C---:B------:R-:W-:Y:S01]  /*137e0*/  ISETP.GT.AND P5, PT, R0.reuse, 0x61, P2 ;  /* 0x000000610000780c */ /* 0x040fe200017a4270 */
[----:B------:R-:W-:Y:S02]  /*137f0*/  FMUL R73, R73, UR13 ;  /* 0x0000000d49497c20 */ /* 0x000fe40008400000 */
[----:B------:R1:W-:Y:S04]  /*13800*/  @P1 STG.E.U16 desc[UR14][R4.64+0xb0], R70 ;  /* 0x0000b04604001986 */ /* 0x0003e8000c10150e */
[----:B------:R2:W-:Y:S01]  /*13810*/  @P3 STG.E.U16 desc[UR14][R8.64+0xb2], R71 ;  /* 0x0000b24708003986 */ /* 0x0005e2000c10150e */
[----:B------:R-:W-:-:S03]  /*13820*/  ISETP.GT.AND P3, PT, R0, 0x60, P0 ;  /* 0x000000600000780c */ /* 0x000fc60000764270 */
[----:B------:R-:W-:Y:S01]  /*13830*/  @P4 STG.E.U16 desc[UR14][R2.64+0xc0], R72 ;  /* 0x0000c04802004986 */ /* 0x000fe2000c10150e */
[----:B------:R-:W-:Y:S02]  /*13840*/  ISETP.GT.AND P4, PT, R0, 0x61, P0 ;  /* 0x000000610000780c */ /* 0x000fe40000784270 */
[----:B------:R-:W-:Y:S01]  /*13850*/  F2FP.F16.F32.PACK_AB R73, RZ, R73 ;  /* 0x00000049ff49723e */ /* 0x000fe200000000ff */
[----:B------:R-:W-:Y:S01]  /*13860*/  FMUL R74, R74, UR13 ;  /* 0x0000000d4a4a7c20 */ /* 0x000fe20008400000 */
[----:B------:R-:W-:Y:S01]  /*13870*/  FMUL R75, R75, UR13 ;  /* 0x0000000d4b4b7c20 */ /* 0x000fe20008400000 */
[C---:B------:R-:W-:Y:S02]  /*13880*/  ISETP.GT.AND P1, PT, R0.reuse, 0x69, P2 ;  /* 0x000000690000780c */ /* 0x040fe40001724270 */
[----:B------:R-:W-:Y:S01]  /*13890*/  @P5 STG.E.U16 desc[UR14][R2.64+0xc2], R73 ;  /* 0x0000c24902005986 */ /* 0x000fe2000c10150e */
[----:B------:R-:W-:Y:S01]  /*138a0*/  ISETP.GT.AND P5, PT, R0, 0x68, P2 ;  /* 0x000000680000780c */ /* 0x000fe200017a4270 */
[----:B-1----:R-:W-:Y:S01]  /*138b0*/  @P3 IMAD.MOV.U32 R5, RZ, RZ, R7 ;  /* 0x000000ffff053224 */ /* 0x002fe200078e0007 */
[----:B------:R-:W-:Y:S01]  /*138c0*/  F2FP.F16.F32.PACK_AB R74, RZ, R74 ;  /* 0x0000004aff4a723e */ /* 0x000fe200000000ff */
[----:B------:R-:W-:Y:S01]  /*138d0*/  FMUL R76, R76, UR13 ;  /* 0x0000000d4c4c7c20 */ /* 0x000fe20008400000 */
[----:B------:R-:W-:Y:S01]  /*138e0*/  F2FP.F16.F32.PACK_AB R75, RZ, R75 ;  /* 0x0000004bff4b723e */ /* 0x000fe200000000ff */
[----:B------:R-:W-:Y:S01]  /*138f0*/  FMUL R77, R77, UR13 ;  /* 0x0000000d4d4d7c20 */ /* 0x000fe20008400000 */
[----:B--2---:R-:W-:Y:S01]  /*13900*/  @P4 MOV R9, R7 ;  /* 0x0000000700094202 */ /* 0x004fe20000000f00 */
[----:B------:R1:W-:Y:S01]  /*13910*/  @P3 STG.E.U16 desc[UR14][R4.64+0xc0], R74 ;  /* 0x0000c04a04003986 */ /* 0x0003e2000c10150e */
[----:B------:R-:W-:-:S02]  /*13920*/  F2FP.F16.F32.PACK_AB R76, RZ, R76 ;  /* 0x0000004cff4c723e */ /* 0x000fc400000000ff */
[C---:B------:R-:W-:Y:S01]  /*13930*/  ISETP.GT.AND P3, PT, R0.reuse, 0x68, P0 ;  /* 0x000000680000780c */ /* 0x040fe20000764270 */
[----:B------:R2:W-:Y:S01]  /*13940*/  @P4 STG.E.U16 desc[UR14][R8.64+0xc2], R75 ;  /* 0x0000c24b08004986 */ /* 0x0005e2000c10150e */
[----:B------:R-:W-:Y:S02]  /*13950*/  F2FP.F16.F32.PACK_AB R77, RZ, R77 ;  /* 0x0000004dff4d723e */ /* 0x000fe400000000ff */
[----:B------:R-:W-:Y:S01]  /*13960*/  ISETP.GT.AND P4, PT, R0, 0x69, P0 ;  /* 0x000000690000780c */ /* 0x000fe20000784270 */
[----:B------:R-:W-:Y:S01]  /*13970*/  @P5 STG.E.U16 desc[UR14][R2.64+0xd0], R76 ;  /* 0x0000d04c02005986 */ /* 0x000fe2000c10150e */
[----:B------:R-:W-:-:S03]  /*13980*/  FMUL R78, R78, UR13 ;  /* 0x0000000d4e4e7c20 */ /* 0x000fc60008400000 */
[----:B------:R-:W-:Y:S01]  /*13990*/  @P1 STG.E.U16 desc[UR14][R2.64+0xd2], R77 ;  /* 0x0000d24d02001986 */ /* 0x000fe2000c10150e */
[----:B------:R-:W-:Y:S01]  /*139a0*/  ISETP.GT.AND P1, PT, R0, 0x70, P2 ;  /* 0x000000700000780c */ /* 0x000fe20001724270 */
[----:B------:R-:W-:Y:S01]  /*139b0*/  FMUL R79, R79, UR13 ;  /* 0x0000000d4f4f7c20 */ /* 0x000fe20008400000 */
[----:B------:R-:W-:Y:S01]  /*139c0*/  FMUL R80, R80, UR13 ;  /* 0x0000000d50507c20 */ /* 0x000fe20008400000 */
[----:B------:R-:W-:Y:S01]  /*139d0*/  F2FP.F16.F32.PACK_AB R78, RZ, R78 ;  /* 0x0000004eff4e723e */ /* 0x000fe200000000ff */
[--C-:B-1----:R-:W-:Y:S02]  /*139e0*/  @P3 IMAD.MOV.U32 R5, RZ, RZ, R7.reuse ;  /* 0x000000ffff053224 */ /* 0x102fe400078e0007 */
[----:B------:R-:W-:Y:S01]  /*139f0*/  F2FP.F16.F32.PACK_AB R79, RZ, R79 ;  /* 0x0000004fff4f723e */ /* 0x000fe200000000ff */
[----:B--2---:R-:W-:Y:S01]  /*13a00*/  @P4 IMAD.MOV.U32 R9, RZ, RZ, R7 ;  /* 0x000000ffff094224 */ /* 0x004fe200078e0007 */
[----:B------:R-:W-:Y:S01]  /*13a10*/  F2FP.F16.F32.PACK_AB R80, RZ, R80 ;  /* 0x00000050ff50723e */ /* 0x000fe200000000ff */
[----:B------:R1:W-:Y:S01]  /*13a20*/  @P3 STG.E.U16 desc[UR14][R4.64+0xd0], R78 ;  /* 0x0000d04e04003986 */ /* 0x0003e2000c10150e */
[----:B------:R-:W-:-:S02]  /*13a30*/  ISETP.GT.AND P6, PT, R0, 0x70, P0 ;  /* 0x000000700000780c */ /* 0x000fc400007c4270 */
[C---:B------:R-:W-:Y:S01]  /*13a40*/  ISETP.GT.AND P5, PT, R0.reuse, 0x71, P0 ;  /* 0x000000710000780c */ /* 0x040fe200007a4270 */
        /* <DEDUP_REMOVED lines=9> */
[----:B------:R-:W-:Y:S01]  /*13ae0*/  FMUL R84, R84, UR13 ;  /* 0x0000000d54547c20 */ /* 0x000fe20008400000 */
[----:B------:R-:W-:Y:S01]  /*13af0*/  ISETP.GT.AND P0, PT, R0, 0x79, P0 ;  /* 0x000000790000780c */ /* 0x000fe20000704270 */
[----:B------:R-:W-:Y:S01]  /*13b00*/  FMUL R85, R85, UR13 ;  /* 0x0000000d55557c20 */ /* 0x000fe20008400000 */
[----:B------:R-:W-:Y:S01]  /*13b10*/  FMUL R86, R86, UR13 ;  /* 0x0000000d56567c20 */ /* 0x000fe20008400000 */
[----:B------:R-:W-:Y:S01]  /*13b20*/  F2FP.F16.F32.PACK_AB R81, RZ, R81 ;  /* 0x00000051ff51723e */ /* 0x000fe200000000ff */
[--C-:B-1----:R-:W-:Y:S01]  /*13b30*/  @P6 IMAD.MOV.U32 R5, RZ, RZ, R7.reuse ;  /* 0x000000ffff056224 */ /* 0x102fe200078e0007 */
[----:B------:R-:W-:Y:S01]  /*13b40*/  F2FP.F16.F32.PACK_AB R82, RZ, R82 ;  /* 0x00000052ff52723e */ /* 0x000fe200000000ff */
[----:B--2---:R-:W-:Y:S01]  /*13b50*/  @P5 IMAD.MOV.U32 R9, RZ, RZ, R7 ;  /* 0x000000ffff095224 */ /* 0x004fe200078e0007 */
[----:B------:R-:W-:Y:S01]  /*13b60*/  F2FP.F16.F32.PACK_AB R83, RZ, R83 ;  /* 0x00000053ff53723e */ /* 0x000fe200000000ff */
[--C-:B------:R-:W-:Y:S01]  /*13b70*/  @P3 IMAD.MOV.U32 R10, RZ, RZ, R2.reuse ;  /* 0x000000ffff0a3224 */ /* 0x100fe200078e0002 */
[----:B------:R-:W-:Y:S01]  /*13b80*/  F2FP.F16.F32.PACK_AB R84, RZ, R84 ;  /* 0x00000054ff54723e */ /* 0x000fe200000000ff */
[--C-:B------:R-:W-:Y:S01]  /*13b90*/  @P3 IMAD.MOV.U32 R11, RZ, RZ, R3.reuse ;  /* 0x000000ffff0b3224 */ /* 0x100fe200078e0003 */
[----:B------:R-:W-:Y:S01]  /*13ba0*/  F2FP.F16.F32.PACK_AB R85, RZ, R85 ;  /* 0x00000055ff55723e */ /* 0x000fe200000000ff */
[----:B------:R-:W-:Y:S01]  /*13bb0*/  @P2 IMAD.MOV.U32 R12, RZ, RZ, R2 ;  /* 0x000000ffff0c2224 */ /* 0x000fe200078e0002 */
[----:B------:R3:W-:Y:S01]  /*13bc0*/  @P1 STG.E.U16 desc[UR14][R2.64+0xe2], R81 ;  /* 0x0000e25102001986 */ /* 0x0007e2000c10150e */
[----:B------:R-:W-:Y:S01]  /*13bd0*/  @P2 IMAD.MOV.U32 R13, RZ, RZ, R3 ;  /* 0x000000ffff0d2224 */ /* 0x000fe200078e0003 */
[----:B------:R-:W-:Y:S01]  /*13be0*/  F2FP.F16.F32.PACK_AB R86, RZ, R86 ;  /* 0x00000056ff56723e */ /* 0x000fe200000000ff */
[C---:B------:R-:W-:Y:S01]  /*13bf0*/  VIADD R14, R2.reuse, UR9 ;  /* 0x00000009020e7c36 */ /* 0x040fe20008000000 */
[----:B------:R-:W-:Y:S01]  /*13c00*/  @P4 MOV R15, R7 ;  /* 0x00000007000f4202 */ /* 0x000fe20000000f00 */
[----:B------:R3:W-:Y:S01]  /*13c10*/  @P6 STG.E.U16 desc[UR14][R4.64+0xe0], R82 ;  /* 0x0000e05204006986 */ /* 0x0007e2000c10150e */
[----:B------:R-:W-:-:S03]  /*13c20*/  VIADD R16, R2, UR9 ;  /* 0x0000000902107c36 */ /* 0x000fc60008000000 */
[----:B------:R3:W-:Y:S04]  /*13c30*/  @P5 STG.E.U16 desc[UR14][R8.64+0xe2], R83 ;  /* 0x0000e25308005986 */ /* 0x0007e8000c10150e */
[----:B------:R3:W-:Y:S04]  /*13c40*/  @P3 STG.E.U16 desc[UR14][R10.64+0xf0], R84 ;  /* 0x0000f0540a003986 */ /* 0x0007e8000c10150e */
[----:B------:R3:W-:Y:S01]  /*13c50*/  @P2 STG.E.U16 desc[UR14][R12.64+0xf2], R85 ;  /* 0x0000f2550c002986 */ /* 0x0007e2000c10150e */
[----:B------:R-:W-:-:S03]  /*13c60*/  FMUL R87, R87, UR13 ;  /* 0x0000000d57577c20 */ /* 0x000fc60008400000 */
[----:B------:R3:W-:Y:S01]  /*13c70*/  @P4 STG.E.U16 desc[UR14][R14.64+0xf0], R86 ;  /* 0x0000f0560e004986 */ /* 0x0007e2000c10150e */
[----:B------:R-:W-:Y:S05]  /*13c80*/  @!P0 EXIT ;  /* 0x000000000000894d */ /* 0x000fea0003800000 */
[----:B------:R-:W-:Y:S01]  /*13c90*/  F2FP.F16.F32.PACK_AB R87, RZ, R87 ;  /* 0x00000057ff57723e */ /* 0x000fe200000000ff */
[----:B------:R-:W-:-:S05]  /*13ca0*/  IMAD.MOV.U32 R17, RZ, RZ, R7 ;  /* 0x000000ffff117224 */ /* 0x000fca00078e0007 */
[----:B------:R-:W-:Y:S01]  /*13cb0*/  STG.E.U16 desc[UR14][R16.64+0xf2], R87 ;  /* 0x0000f25710007986 */ /* 0x000fe2000c10150e */
[----:B------:R-:W-:Y:S05]  /*13cc0*/  EXIT ;  /* 0x000000000000794d */ /* 0x000fea0003800000 */
.L_x_14:
[----:B------:R-:W-:-:S13]  /*13cd0*/  ISETP.NE.AND P0, PT, RZ, UR7, PT ;  /* 0x00000007ff007c0c */ /* 0x000fda000bf05270 */
[----:B------:R-:W-:Y:S05]  /*13ce0*/  @P0 EXIT ;  /* 0x000000000000094d */ /* 0x000fea0003800000 */
[----:B------:R-:W-:-:S13]  /*13cf0*/  ELECT P0, URZ, PT ;  /* 0x00000000003f782f */ /* 0x000fda0003800000 */
[----:B------:R-:W-:Y:S05]  /*13d00*/  @!P0 BRA `(.L_x_531) ;  /* 0x0000000400cc8947 */ /* 0x000fea0003800000 */
[----:B------:R-:W-:-:S06]  /*13d10*/  UISETP.GE.AND UP0, UPT, UR5, 0x1, UPT ;  /* 0x000000010500788c */ /* 0x000fcc000bf06270 */
[----:B------:R-:W-:-:S13]  /*13d20*/  PLOP3.LUT P0, PT, PT, PT, UP0, 0x80, 0x0 ;  /* 0x000000000000781c */ /* 0x000fda0003f0f008 */
[----:B------:R-:W-:Y:S05]  /*13d30*/  @!P0 BRA `(.L_x_531) ;  /* 0x0000000400c08947 */ /* 0x000fea0003800000 */
[----:B------:R-:W0:Y:S01]  /*13d40*/  S2R R3, SR_CgaCtaId ;  /* 0x0000000000037919 */ /* 0x000e220000008800 */
[----:B------:R-:W-:Y:S01]  /*13d50*/  UIMAD UR7, UR26, UR27, URZ ;  /* 0x0000001b1a0772a4 */ /* 0x000fe2000f8e023f */
[----:B------:R-:W-:Y:S01]  /*13d60*/  IMAD.SHL.U32 R16, R4, 0x100, RZ ;  /* 0x0000010004107824 */ /* 0x000fe200078e00ff */
[----:B------:R-:W-:Y:S01]  /*13d70*/  ULDC UR8, c[0x0][0x384] ;  /* 0x0000e10000087ab9 */ /* 0x000fe20000000800 */
[----:B------:R-:W-:Y:S01]  /*13d80*/  LOP3.LUT P0, RZ, R9, 0x1f, RZ, 0xc0, !PT ;  /* 0x0000001f09ff7812 */ /* 0x000fe2000780c0ff */
[----:B------:R-:W-:Y:S01]  /*13d90*/  UIMAD UR7, UR4, UR7, 0x1 ;  /* 0x00000001040774a4 */ /* 0x000fe2000f8e0207 */
[----:B------:R-:W-:Y:S01]  /*13da0*/  IMAD.U32 R10, RZ, RZ, UR6 ;  /* 0x00000006ff0a7e24 */ /* 0x000fe2000f8e00ff */
[----:B------:R-:W-:Y:S01]  /*13db0*/  ULDC UR9, c[0x0][0x388] ;  /* 0x0000e20000097ab9 */ /* 0x000fe20000000800 */
[----:B------:R-:W-:Y:S01]  /*13dc0*/  IMAD.HI.U32 R4, R16, UR8, RZ ;  /* 0x0000000810047c27 */ /* 0x000fe2000f8e00ff */
[----:B------:R-:W-:Y:S02]  /*13dd0*/  ISETP.NE.AND P1, PT, R7, RZ, PT ;  /* 0x000000ff0700720c */ /* 0x000fe40003f25270 */
[----:B------:R-:W-:-:S02]  /*13de0*/  CS2R R8, SRZ ;  /* 0x0000000000087805 */ /* 0x000fc4000001ff00 */
[----:B------:R-:W-:Y:S01]  /*13df0*/  ISETP.NE.OR P0, PT, R7, RZ, !P0 ;  /* 0x000000ff0700720c */ /* 0x000fe20004705670 */
[----:B------:R-:W-:Y:S01]  /*13e00*/  IMAD.MOV.U32 R5, RZ, RZ, 0x1 ;  /* 0x00000001ff057424 */ /* 0x000fe200078e00ff */
[----:B------:R-:W-:Y:S02]  /*13e10*/  CS2R R6, SRZ ;  /* 0x0000000000067805 */ /* 0x000fe4000001ff00 */
[----:B------:R-:W-:Y:S01]  /*13e20*/  SHF.R.U32.HI R4, RZ, UR9, R4 ;  /* 0x00000009ff047c19 */ /* 0x000fe20008011604 */
[----:B------:R-:W-:Y:S02]  /*13e30*/  IMAD.U32 R19, RZ, RZ, UR7 ;  /* 0x00000007ff137e24 */ /* 0x000fe4000f8e00ff */
[----:B0-----:R-:W-:-:S05]  /*13e40*/  IMAD.SHL.U32 R0, R3, 0x40, RZ ;  /* 0x0000004003007824 */ /* 0x001fca00078e00ff */
[----:B------:R-:W-:-:S05]  /*13e50*/  LOP3.LUT R0, R0, 0x40, RZ, 0xc0, !PT ;  /* 0x0000004000007812 */ /* 0x000fca00078ec0ff */
[----:B------:R-:W-:Y:S02]  /*13e60*/  IMAD R2, R11, 0x80, R0 ;  /* 0x000000800b027824 */ /* 0x000fe400078e0200 */
[----:B------:R-:W-:Y:S01]  /*13e70*/  IMAD.SHL.U32 R0, R3, 0x800, RZ ;  /* 0x0000080003007824 */ /* 0x000fe200078e00ff */
[----:B------:R-:W-:-:S04]  /*13e80*/  LOP3.LUT R3, R10, 0x2, RZ, 0xfc, !PT ;  /* 0x000000020a037812 */ /* 0x000fc800078efcff */
[----:B------:R-:W-:-:S07]  /*13e90*/  LOP3.LUT R0, R0, 0x800, RZ, 0xc0, !PT ;  /* 0x0000080000007812 */ /* 0x000fce00078ec0ff */
.L_x_535:
[----:B------:R-:W0:Y:S01]  /*13ea0*/  S2R R11, SR_CgaCtaId ;  /* 0x00000000000b7919 */ /* 0x000e220000008800 */
[----:B------:R-:W-:-:S04]  /*13eb0*/  MOV R10, 0x400 ;  /* 0x00000400000a7802 */ /* 0x000fc80000000f00 */
[----:B0-----:R-:W-:Y:S02]  /*13ec0*/  LEA R18, R11, R10, 0x18 ;  /* 0x0000000a0b127211 */ /* 0x001fe400078ec0ff */
[----:B------:R-:W-:-:S03]  /*13ed0*/  SHF.L.U32 R10, R5, 0x1f, RZ ;  /* 0x0000001f050a7819 */ /* 0x000fc600000006ff */
[----:B------:R-:W-:-:S07]  /*13ee0*/  IMAD R17, R7, 0x8, R18 ;  /* 0x0000000807117824 */ /* 0x000fce00078e0212 */
.L_x_532:
[----:B0-----:R0:W1:Y:S02]  /*13ef0*/  SYNCS.PHASECHK.TRANS64.TRYWAIT P2, [R17+URZ+0x36048], R10 ;  /* 0x0360480a110075a7 */ /* 0x001064000804017f */
[----:B-1----:R-:W-:Y:S05]  /*13f00*/  @!P2 NANOSLEEP.SYNCS 0x989680 ;  /* 0x009896800000a95d */ /* 0x002fea0003900000 */
[----:B------:R-:W1:Y:S02]  /*13f10*/  @!P2 SYNCS.PHASECHK.TRANS64 P2, [R17+URZ+0x36048], R10 ;  /* 0x0360480a1100a5a7 */ /* 0x000e64000804007f */
[----:B-1----:R-:W-:Y:S05]  /*13f20*/  @!P2 BRA `(.L_x_532) ;  /* 0xfffffffc00f0a947 */ /* 0x002fea000383ffff */
[----:B0-----:R-:W0:Y:S02]  /*13f30*/  @!P1 LDC R10, c[0x0][0x500] ;  /* 0x00014000ff0a9b82 */ /* 0x001e240000000800 */
[----:B0-----:R0:W-:Y:S02]  /*13f40*/  @!P1 SYNCS.ARRIVE.TRANS64 RZ, [R17+URZ+0x36000], R10 ;  /* 0x0360000a11ff99a7 */ /* 0x0011e4000800003f */
[----:B0-----:R-:W-:-:S04]  /*13f50*/  PRMT R10, R3, 0x9910, RZ ;  /* 0x00009910030a7816 */ /* 0x001fc800000000ff */
[----:B------:R-:W-:-:S13]  /*13f60*/  ISETP.NE.AND P2, PT, R10, 0x2, PT ;  /* 0x000000020a00780c */ /* 0x000fda0003f45270 */
[----:B------:R-:W-:Y:S05]  /*13f70*/  @P2 BRA `(.L_x_533) ;  /* 0x0000000000042947 */ /* 0x000fea0003800000 */
[----:B------:R-:W-:Y:S01]  /*13f80*/  BPT.TRAP 0x1 ;  /* 0x000000040000795c */ /* 0x000fe20000300000 */
.L_x_533:
[----:B------:R-:W-:Y:S05]  /*13f90*/  @P0 BRA `(.L_x_534) ;  /* 0x0000000000040947 */ /* 0x000fea0003800000 */
[----:B------:R-:W-:Y:S01]  /*13fa0*/  BPT.TRAP 0x1 ;  /* 0x000000040000795c */ /* 0x000fe20000300000 */
.L_x_534:
[----:B------:R-:W0:Y:S01]  /*13fb0*/  LDC R11, c[0x0][0x380] ;  /* 0x0000e000ff0b7b82 */ /* 0x000e220000000800 */
[----:B------:R-:W-:Y:S01]  /*13fc0*/  R2UR UR7, R4 ;  /* 0x00000000040772ca */ /* 0x000fe200000e0000 */
[C---:B------:R-:W-:Y:S01]  /*13fd0*/  IMAD R10, R7.reuse, 0x1000, R0 ;  /* 0x00001000070a7824 */ /* 0x040fe200078e0200 */
[----:B------:R-:W-:Y:S01]  /*13fe0*/  ULDC UR20, c[0x0][0x38c] ;  /* 0x0000e30000147ab9 */ /* 0x000fe20000000800 */
[----:B------:R-:W-:Y:S01]  /*13ff0*/  R2UR UR18, R8 ;  /* 0x00000000081272ca */ /* 0x000fe200000e0000 */
[----:B------:R-:W-:Y:S01]  /*14000*/  UISETP.NE.AND UP0, UPT, UR20, 0x1, UPT ;  /* 0x000000011400788c */ /* 0x000fe2000bf05270 */
[----:B------:R-:W-:Y:S01]  /*14010*/  IMAD R10, R10, 0x2, R18 ;  /* 0x000000020a0a7824 */ /* 0x000fe200078e0212 */
[----:B------:R-:W-:Y:S01]  /*14020*/  R2UR UR15, R18 ;  /* 0x00000000120f72ca */ /* 0x000fe200000e0000 */
[----:B------:R-:W1:Y:S01]  /*14030*/  LDC.64 R12, c[0x0][0x3b8] ;  /* 0x0000ee00ff0c7b82 */ /* 0x000e620000000a00 */
[----:B------:R-:W-:Y:S01]  /*14040*/  VIADD R8, R8, 0x1 ;  /* 0x0000000108087836 */ /* 0x000fe20000000000 */
[----:B------:R-:W-:Y:S01]  /*14050*/  R2UR UR16, R7 ;  /* 0x00000000071072ca */ /* 0x000fe200000e0000 */
[----:B------:R-:W-:Y:S01]  /*14060*/  VIADD R19, R19, 0xffffffff ;  /* 0xffffffff13137836 */ /* 0x000fe20000000000 */
[----:B------:R-:W-:Y:S01]  /*14070*/  R2UR UR24, R10 ;  /* 0x000000000a1872ca */ /* 0x000fe200000e0000 */
[----:B------:R-:W-:Y:S01]  /*14080*/  ULDC.64 UR30, c[0x0][0x198] ;  /* 0x00006600001e7ab9 */ /* 0x000fe20000000a00 */
[----:B------:R-:W-:Y:S01]  /*14090*/  R2UR UR17, R17 ;  /* 0x00000000111172ca */ /* 0x000fe200000e0000 */
[----:B------:R-:W-:Y:S01]  /*140a0*/  UIADD3 UR14, UP1, UR30, 0xf0, URZ ;  /* 0x000000f01e0e7890 */ /* 0x000fe2000ff3e03f */
[----:B------:R-:W1:Y:S01]  /*140b0*/  LDC.64 R14, c[0x0][0x3d8] ;  /* 0x0000f600ff0e7b82 */ /* 0x000e620000000a00 */
[----:B------:R-:W-:Y:S01]  /*140c0*/  @UP0 ULDC.64 UR12, c[0x0][0x390] ;  /* 0x0000e400000c0ab9 */ /* 0x000fe20000000a00 */
[----:B------:R-:W-:Y:S01]  /*140d0*/  UIADD3 UR30, UP2, UR30, 0x1f0, URZ ;  /* 0x000001f01e1e7890 */ /* 0x000fe2000ff5e03f */
[----:B------:R-:W-:Y:S01]  /*140e0*/  ISETP.GT.AND P5, PT, R19, 0x1, PT ;  /* 0x000000011300780c */ /* 0x000fe20003fa4270 */
[----:B------:R-:W-:Y:S01]  /*140f0*/  ULDC.64 UR8, c[0x0][0x3b0] ;  /* 0x0000ec0000087ab9 */ /* 0x000fe20000000a00 */
[----:B------:R-:W-:Y:S01]  /*14100*/  ULDC.64 UR22, c[0x0][0x3d0] ;  /* 0x0000f40000167ab9 */ /* 0x000fe20000000a00 */
[----:B------:R-:W-:Y:S01]  /*14110*/  USHF.L.U32 UR18, UR18, 0x5, URZ ;  /* 0x0000000512127899 */ /* 0x000fe2000800063f */
[----:B------:R-:W-:Y:S01]  /*14120*/  VIADD R7, R7, 0x1 ;  /* 0x0000000107077836 */ /* 0x000fe20000000000 */
[----:B0-----:R-:W-:Y:S01]  /*14130*/  ISETP.NE.AND P2, PT, R11, 0x1, PT ;  /* 0x000000010b00780c */ /* 0x001fe20003f45270 */
[----:B------:R-:W-:-:S02]  /*14140*/  ULEA UR16, UR16, UR15, 0xe ;  /* 0x0000000f10107291 */ /* 0x000fc4000f8e703f */
[----:B------:R-:W-:Y:S01]  /*14150*/  UIADD3 UR17, UR17, 0x36000, URZ ;  /* 0x0003600011117890 */ /* 0x000fe2000fffe03f */
[C---:B------:R-:W-:Y:S01]  /*14160*/  ISETP.NE.AND P4, PT, R7.reuse, 0x9, PT ;  /* 0x000000090700780c */ /* 0x040fe20003f85270 */
[----:B------:R-:W-:Y:S02]  /*14170*/  UIADD3.X UR15, URZ, UR31, URZ, UP1, !UPT ;  /* 0x0000001f3f0f7290 */ /* 0x000fe40008ffe43f */
[----:B------:R-:W-:Y:S01]  /*14180*/  UIADD3.X UR31, URZ, UR31, URZ, UP2, !UPT ;  /* 0x0000001f3f1f7290 */ /* 0x000fe200097fe43f */
[----:B------:R-:W-:Y:S01]  /*14190*/  SEL R7, R7, RZ, P4 ;  /* 0x000000ff07077207 */ /* 0x000fe20002000000 */
[----:B------:R-:W-:Y:S01]  /*141a0*/  UMOV UR32, 0x30000 ;  /* 0x0003000000207882 */ /* 0x000fe20000000000 */
[----:B------:R-:W-:Y:S01]  /*141b0*/  UMOV UR28, 0x0 ;  /* 0x00000000001c7882 */ /* 0x000fe20000000000 */
[----:B------:R-:W-:Y:S02]  /*141c0*/  UMOV UR29, 0x10000000 ;  /* 0x10000000001d7882 */ /* 0x000fe40000000000 */
[----:B------:R-:W-:-:S02]  /*141d0*/  @P2 MOV R20, UR7 ;  /* 0x0000000700142c02 */ /* 0x000fc40008000f00 */
[----:B------:R-:W-:Y:S01]  /*141e0*/  R2UR UR7, R16 ;  /* 0x00000000100772ca */ /* 0x000fe200000e0000 */
[----:B-1----:R-:W-:Y:S01]  /*141f0*/  IMAD R10, R9, R12, R14 ;  /* 0x0000000c090a7224 */ /* 0x002fe200078e020e */
[----:B------:R-:W-:Y:S01]  /*14200*/  @P2 R2UR UR7, R20 ;  /* 0x00000000140722ca */ /* 0x000fe200000e0000 */
[----:B------:R-:W0:Y:S01]  /*14210*/  LDC R12, c[0x0][0x3c8] ;  /* 0x0000f200ff0c7b82 */ /* 0x000e220000000800 */
[----:B------:R-:W-:-:S04]  /*14220*/  ISETP.NE.AND P2, PT, R8, UR4, PT ;  /* 0x0000000408007c0c */ /* 0x000fc8000bf45270 */
[----:B------:R-:W-:-:S07]  /*14230*/  SEL R8, R8, RZ, P2 ;  /* 0x000000ff08087207 */ /* 0x000fce0001000000 */
[----:B------:R-:W-:Y:S02]  /*14240*/  UIADD3 UR10, -UR7, URZ, URZ ;  /* 0x0000003f070a7290 */ /* 0x000fe4000fffe13f */
[----:B------:R-:W-:-:S04]  /*14250*/  UMOV UR21, UR7 ;  /* 0x0000000700157c82 */ /* 0x000fc80008000000 */
[----:B------:R-:W-:Y:S01]  /*14260*/  IMAD R14, R11, UR10, R16 ;  /* 0x0000000a0b0e7c24 */ /* 0x000fe2000f8e0210 */
[----:B------:R-:W-:Y:S01]  /*14270*/  UIMAD.WIDE.U32 UR10, UR7, UR12, URZ ;  /* 0x0000000c070a72a5 */ /* 0x000fe2000f8e003f */
[----:B------:R-:W-:Y:S01]  /*14280*/  IMAD R11, R6, R13, R15 ;  /* 0x0000000d060b7224 */ /* 0x000fe200078e020f */
[C---:B------:R-:W-:Y:S02]  /*14290*/  R2UR UR12, R9.reuse ;  /* 0x00000000090c72ca */ /* 0x040fe400000e0000 */
[----:B------:R-:W-:Y:S01]  /*142a0*/  R2UR UR19, R14 ;  /* 0x000000000e1372ca */ /* 0x000fe200000e0000 */
[----:B------:R-:W-:Y:S01]  /*142b0*/  @UP0 USHF.R.U32.HI UR21, URZ, UR13, UR11 ;  /* 0x0000000d3f150299 */ /* 0x000fe2000801160b */
[----:B------:R-:W-:Y:S01]  /*142c0*/  PRMT R10, R10, 0x40, R11 ;  /* 0x000000400a0a7816 */ /* 0x000fe2000000000b */
[----:B------:R-:W-:Y:S01]  /*142d0*/  VIADD R11, R9, 0x1 ;  /* 0x00000001090b7836 */ /* 0x000fe20000000000 */
[----:B------:R-:W-:Y:S01]  /*142e0*/  R2UR UR11, R2 ;  /* 0x00000000020b72ca */ /* 0x000fe200000e0000 */
[----:B------:R-:W-:Y:S01]  /*142f0*/  @P2 IMAD.MOV R11, RZ, RZ, R9 ;  /* 0x000000ffff0b2224 */ /* 0x000fe200078e0209 */
[----:B------:R-:W-:Y:S01]  /*14300*/  R2UR UR25, R10 ;  /* 0x000000000a1972ca */ /* 0x000fe200000e0000 */
[----:B------:R-:W-:Y:S01]  /*14310*/  UIADD3 UR10, -UR21, URZ, URZ ;  /* 0x0000003f150a7290 */ /* 0x000fe2000fffe13f */
[C---:B------:R-:W-:Y:S01]  /*14320*/  R2UR UR13, R6.reuse ;  /* 0x00000000060d72ca */ /* 0x040fe200000e0000 */
[----:B------:R-:W-:Y:S01]  /*14330*/  VIADD R10, R6, 0x1 ;  /* 0x00000001060a7836 */ /* 0x000fe20000000000 */
[C---:B0-----:R-:W-:Y:S01]  /*14340*/  ISETP.NE.AND P3, PT, R11.reuse, R12, PT ;  /* 0x0000000c0b00720c */ /* 0x041fe20003f65270 */
[----:B------:R-:W-:Y:S01]  /*14350*/  UIMAD UR20, UR20, UR10, UR7 ;  /* 0x0000000a141472a4 */ /* 0x000fe2000f8e0207 */
[----:B------:R-:W-:Y:S01]  /*14360*/  SEL R12, RZ, 0x1, P4 ;  /* 0x00000001ff0c7807 */ /* 0x000fe20002000000 */
[----:B------:R-:W-:Y:S01]  /*14370*/  UIMAD UR19, UR19, UR8, UR22 ;  /* 0x00000008131372a4 */ /* 0x000fe2000f8e0216 */
[----:B------:R-:W-:Y:S01]  /*14380*/  SEL R9, R11, RZ, P3 ;  /* 0x000000ff0b097207 */ /* 0x000fe20001800000 */
[----:B------:R-:W-:Y:S01]  /*14390*/  UIMAD UR20, UR20, UR9, UR23 ;  /* 0x00000009141472a4 */ /* 0x000fe2000f8e0217 */
[----:B------:R-:W-:Y:S01]  /*143a0*/  LOP3.LUT R5, R5, R12, RZ, 0x3c, !PT ;  /* 0x0000000c05057212 */ /* 0x000fe200078e3cff */
[----:B------:R-:W-:-:S02]  /*143b0*/  UIADD3 UR8, UR24, 0x24000, URZ ;  /* 0x0002400018087890 */ /* 0x000fc4000fffe03f */
[----:B------:R-:W-:Y:S01]  /*143c0*/  UPRMT UR7, UR25, 0x5410, URZ ;  /* 0x0000541019077896 */ /* 0x000fe2000800003f */
[----:B------:R-:W-:Y:S01]  /*143d0*/  UMOV UR9, UR17 ;  /* 0x0000001100097c82 */ /* 0x000fe20008000000 */
[----:B------:R-:W-:Y:S02]  /*143e0*/  UMOV UR10, UR18 ;  /* 0x00000012000a7c82 */ /* 0x000fe40008000000 */
[----:B------:R-:W-:-:S04]  /*143f0*/  @P3 IMAD.MOV R10, RZ, RZ, R6 ;  /* 0x000000ffff0a3224 */ /* 0x000fc800078e0206 */
[----:B------:R-:W-:Y:S01]  /*14400*/  IMAD.MOV.U32 R6, RZ, RZ, R10 ;  /* 0x000000ffff067224 */ /* 0x000fe200078e000a */
[----:B------:R0:W-:Y:S01]  /*14410*/  UTMALDG.4D.IM2COL [UR16], [UR14], UR7 ;  /* 0x000000100e0073b4 */ /* 0x0001e20008058007 */
[----:B------:R0:W-:Y:S02]  /*14420*/  UTMALDG.4D.MULTICAST [UR8], [UR30], UR32, desc[UR28] ;  /* 0x00001c081e0073b4 */ /* 0x0001e40008019820 */
[----:B0-----:R-:W-:Y:S05]  /*14430*/  @P5 BRA `(.L_x_535) ;  /* 0xfffffff800985947 */ /* 0x001fea000383ffff */
.L_x_531:
[----:B------:R-:W-:Y:S01]  /*14440*/  UISETP.GE.U32.AND UP1, UPT, UR5, 0x9, UPT ;  /* 0x000000090500788c */ /* 0x000fe2000bf26070 */
[----:B------:R-:W-:-:S05]  /*14450*/  IMAD.MOV.U32 R0, RZ, RZ, 0x1 ;  /* 0x00000001ff007424 */ /* 0x000fca00078e00ff */
[----:B------:R-:W-:-:S05]  /*14460*/  PLOP3.LUT P0, PT, PT, PT, UP1, 0x80, 0x0 ;  /* 0x000000000000781c */ /* 0x000fca0003f0f018 */
[----:B------:R-:W-:-:S04]  /*14470*/  @UP1 UIMAD.WIDE.U32 UR8, UR5, 0x38e38e39, URZ ;  /* 0x38e38e39050818a5 */ /* 0x000fc8000f8e003f */
[----:B------:R-:W-:-:S04]  /*14480*/  @UP1 USHF.R.U32.HI UR7, URZ, 0x1, UR9 ;  /* 0x000000013f071899 */ /* 0x000fc80008011609 */
[----:B------:R-:W-:-:S04]  /*14490*/  @UP1 ULOP3.LUT UR7, UR7, 0x1, URZ, 0xc0, !UPT ;  /* 0x0000000107071892 */ /* 0x000fc8000f8ec03f */
[----:B------:R-:W-:-:S04]  /*144a0*/  @UP1 UISETP.NE.U32.AND UP0, UPT, UR7, 0x1, UPT ;  /* 0x000000010700188c */ /* 0x000fc8000bf05070 */
[----:B------:R-:W-:-:S04]  /*144b0*/  @UP1 UISETP.NE.U32.AND.EX UP0, UPT, URZ, URZ, UPT, UP0 ;  /* 0x0000003f3f00128c */ /* 0x000fc8000bf05100 */
[----:B------:R-:W-:-:S06]  /*144c0*/  @UP1 USEL UR7, URZ, 0x1, !UP0 ;  /* 0x000000013f071887 */ /* 0x000fcc000c000000 */
[----:B------:R-:W-:Y:S01]  /*144d0*/  @P0 MOV R0, UR7 ;  /* 0x0000000700000c02 */ /* 0x000fe20008000f00 */
[----:B------:R-:W-:Y:S05]  /*144e0*/  WARPSYNC.ALL ;  /* 0x0000000000007948 */ /* 0x000fea0003800000 */
[----:B------:R-:W-:-:S13]  /*144f0*/  ELECT P0, URZ, PT ;  /* 0x00000000003f782f */ /* 0x000fda0003800000 */
[----:B------:R-:W-:Y:S05]  /*14500*/  @!P0 EXIT ;  /* 0x000000000000894d */ /* 0x000fea0003800000 */
[----:B------:R-:W-:-:S04]  /*14510*/  ULOP3.LUT UR6, UR6, 0x2, URZ, 0xfc, !UPT ;  /* 0x0000000206067892 */ /* 0x000fc8000f8efc3f */
[----:B------:R-:W-:-:S06]  /*14520*/  UISETP.NE.AND UP0, UPT, UR6, 0x3, UPT ;  /* 0x000000030600788c */ /* 0x000fcc000bf05270 */
[----:B------:R-:W-:-:S13]  /*14530*/  PLOP3.LUT P0, PT, PT, PT, UP0, 0x80, 0x0 ;  /* 0x000000000000781c */ /* 0x000fda0003f0f008 */
[----:B------:R-:W-:Y:S05]  /*14540*/  @!P0 BRA `(.L_x_536) ;  /* 0x0000000000048947 */ /* 0x000fea0003800000 */
[----:B------:R-:W-:Y:S01]  /*14550*/  BPT.TRAP 0x1 ;  /* 0x000000040000795c */ /* 0x000fe20000300000 */
.L_x_536:
[----:B------:R-:W0:Y:S01]  /*14560*/  S2UR UR8, SR_CgaCtaId ;  /* 0x00000000000879c3 */ /* 0x000e220000008800 */
[----:B------:R-:W-:Y:S01]  /*14570*/  UIMAD.WIDE.U32 UR6, UR5, 0x38e38e39, URZ ;  /* 0x38e38e39050678a5 */ /* 0x000fe2000f8e003f */
[----:B------:R-:W-:Y:S01]  /*14580*/  SHF.L.U32 R2, R0, 0x1f, RZ ;  /* 0x0000001f00027819 */ /* 0x000fe200000006ff */
[----:B------:R-:W-:Y:S02]  /*14590*/  UMOV UR4, 0x400 ;  /* 0x0000040000047882 */ /* 0x000fe40000000000 */
[----:B------:R-:W-:-:S04]  /*145a0*/  USHF.R.U32.HI UR6, URZ, 0x1, UR7 ;  /* 0x000000013f067899 */ /* 0x000fc80008011607 */
[----:B------:R-:W-:Y:S02]  /*145b0*/  UIMAD UR5, UR6, -0x9, UR5 ;  /* 0xfffffff7060578a4 */ /* 0x000fe4000f8e0205 */
[----:B0-----:R-:W-:-:S04]  /*145c0*/  ULEA UR4, UR8, UR4, 0x18 ;  /* 0x0000000408047291 */ /* 0x001fc8000f8ec03f */
[----:B------:R-:W-:-:S04]  /*145d0*/  UIADD3 UR4, UR4, 0x36048, URZ ;  /* 0x0003604804047890 */ /* 0x000fc8000fffe03f */
[----:B------:R-:W-:-:S12]  /*145e0*/  ULEA UR6, UR5, UR4, 0x3 ;  /* 0x0000000405067291 */ /* 0x000fd8000f8e183f */
.L_x_537:
[----:B0-----:R-:W-:-:S04]  /*145f0*/  IMAD.U32 R3, RZ, RZ, UR6 ;  /* 0x00000006ff037e24 */ /* 0x001fc8000f8e00ff */
[----:B------:R0:W1:Y:S03]  /*14600*/  SYNCS.PHASECHK.TRANS64.TRYWAIT P0, [R3+URZ], R2 ;  /* 0x00000002030075a7 */ /* 0x000066000800017f */
[----:B-1----:R-:W-:Y:S05]  /*14610*/  @!P0 NANOSLEEP.SYNCS 0x989680 ;  /* 0x009896800000895d */ /* 0x002fea0003900000 */
[----:B------:R-:W1:Y:S02]  /*14620*/  @!P0 SYNCS.PHASECHK.TRANS64 P0, [R3+URZ], R2 ;  /* 0x00000002030085a7 */ /* 0x000e64000800007f */
[----:B-1----:R-:W-:Y:S05]  /*14630*/  @!P0 BRA `(.L_x_537) ;  /* 0xfffffffc00ec8947 */ /* 0x002fea000383ffff */
[----:B------:R-:W-:-:S04]  /*14640*/  UIADD3 UR5, UR5, 0x1, URZ ;  /* 0x0000000105057890 */ /* 0x000fc8000fffe03f */
[----:B------:R-:W-:-:S04]  /*14650*/  UISETP.NE.AND UP0, UPT, UR5, 0x9, UPT ;  /* 0x000000090500788c */ /* 0x000fc8000bf05270 */
[----:B------:R-:W-:Y:S02]  /*14660*/  USEL UR6, URZ, 0x1, UP0 ;  /* 0x000000013f067887 */ /* 0x000fe40008000000 */
[----:B------:R-:W-:-:S04]  /*14670*/  USEL UR5, UR5, URZ, UP0 ;  /* 0x0000003f05057287 */ /* 0x000fc80008000000 */
[----:B0-----:R-:W-:Y:S01]  /*14680*/  LOP3.LUT R2, R0, UR6, RZ, 0x3c, !PT ;  /* 0x0000000600027c12 */ /* 0x001fe2000f8e3cff */
[----:B------:R-:W-:-:S03]  /*14690*/  ULEA UR7, UR5, UR4, 0x3 ;  /* 0x0000000405077291 */ /* 0x000fc6000f8e183f */
[----:B------:R-:W-:-:S09]  /*146a0*/  SHF.L.U32 R0, R2, 0x1f, RZ ;  /* 0x0000001f02007819 */ /* 0x000fd200000006ff */
.L_x_538:
        /* <DEDUP_REMOVED lines=9> */
[----:B------:R-:W-:Y:S01]  /*14740*/  LOP3.LUT R2, R2, UR6, RZ, 0x3c, !PT ;  /* 0x0000000602027c12 */ /* 0x000fe2000f8e3cff */
[----:B------:R-:W-:-:S03]  /*14750*/  ULEA UR7, UR5, UR4, 0x3 ;  /* 0x0000000405077291 */ /* 0x000fc6000f8e183f */
[----:B0-----:R-:W-:-:S09]  /*14760*/  SHF.L.U32 R0, R2, 0x1f, RZ ;  /* 0x0000001f02007819 */ /* 0x001fd200000006ff */
.L_x_539:
        /* <DEDUP_REMOVED lines=12> */
.L_x_540:
        /* <DEDUP_REMOVED lines=12> */
.L_x_541:
        /* <DEDUP_REMOVED lines=12> */
.L_x_542:
        /* <DEDUP_REMOVED lines=12> */
.L_x_543:
        /* <DEDUP_REMOVED lines=12> */
.L_x_544:
        /* <DEDUP_REMOVED lines=12> */
.L_x_545:
[----:B0-----:R-:W-:-:S04]  /*14bf0*/  IMAD.U32 R3, RZ, RZ, UR5 ;  /* 0x00000005ff037e24 */ /* 0x001fc8000f8e00ff */
[----:B------:R0:W1:Y:S03]  /*14c00*/  SYNCS.PHASECHK.TRANS64.TRYWAIT P0, [R3+URZ], R0 ;  /* 0x00000000030075a7 */ /* 0x000066000800017f */
[----:B-1----:R-:W-:Y:S05]  /*14c10*/  @!P0 NANOSLEEP.SYNCS 0x989680 ;  /* 0x009896800000895d */ /* 0x002fea0003900000 */
[----:B------:R-:W1:Y:S02]  /*14c20*/  @!P0 SYNCS.PHASECHK.TRANS64 P0, [R3+URZ], R0 ;  /* 0x00000000030085a7 */ /* 0x000e64000800007f */
[----:B-1----:R-:W-:Y:S05]  /*14c30*/  @P0 EXIT ;  /* 0x000000000000094d */ /* 0x002fea0003800000 */
[----:B------:R-:W-:Y:S05]  /*14c40*/  BRA `(.L_x_545) ;  /* 0xfffffffc00e87947 */ /* 0x000fea000383ffff */
.L_x_546:
[----:B------:R-:W-:-:S00]  /*14c50*/  BRA `(.L_x_546) ;  /* 0xfffffffc00fc7947 */ /* 0x000fc0000383ffff */
[----:B------:R-:W-:-:S00]  /*14c60*/  NOP ;  /* 0x0000000000007918 */ /* 0x000fc00000000000 */
        /* <DEDUP_REMOVED lines=9> */
.L_x_547:


//--------------------- .nv.shared._ZN7cutlass13device_kernelINS_4conv6kernel13ConvUniversalINS1_16ConvProblemShapeILNS1_8OperatorE0ELi2EEENS1_10collective14CollectiveConvINS1_46MainloopSm90TmaGmmaWarpSpecializedImplicitGemmILS5_0ELi9ELi2EN4cute5tupleIJNSA_1CILi2EEENSC_ILi1EEESE_EEENS1_36KernelImplicitTmaWarpSpecializedSm90ELi1EEENSB_IJNSC_ILi256EEENSC_ILi128EEENSB_IJNSC_ILi32EEEEEEEEENS_6half_tESN_NSA_8TiledMMAINSA_8MMA_AtomIJNSA_4SM904GMMA26MMA_64x128x16_F32F16F16_SSILNSR_5MajorE0ELST_0ELNSR_7ScaleInE1ELSU_1EEEEEENSA_6LayoutINSB_IJSE_SE_SE_EEENSB_IJNSC_ILi0EEESZ_SZ_EEEEENSB_IJNSA_10UnderscoreES12_S12_EEEEENS7_6detail26Sm90ImplicitGemmTileTraitsINSA_20SM90_TMA_LOAD_IM2COLENSA_14ComposedLayoutINSA_7SwizzleILi2ELi4ELi3EEENSA_18smem_ptr_flag_bitsILi16EEENSX_INSB_IJNSB_IJNSC_ILi8EEESK_EEENSB_IJSK_SE_EEENSB_IJSE_NSC_ILi9EEEEEEEEENSB_IJNSB_IJSK_SI_EEENSB_IJSE_SZ_EEENSB_IJSZ_NSC_ILi8192EEEEEEEEEEEEEvEENS16_INSA_23SM90_TMA_LOAD_MULTICASTENS18_IS1A_S1C_NSX_INSB_IJNSB_IJS1D_NSC_ILi16EEEEEES1F_S1H_EEENSB_IJS1J_S1K_NSB_IJSZ_NSC_ILi4096EEEEEEEEEEEEEvEEEENS_8epilogue10collective6detail29Sm90TmaWarpSpecializedAdapterINS23_15DefaultEpilogueISN_NSB_IJNSB_IJlllEEESE_SZ_EEES28_NS22_6thread17LinearCombinationISN_Li1EffLNS29_9ScaleType4KindE0ELNS_15FloatRoundStyleE2ESN_EENS_4gemm15EpilogueDefaultEEEEEvvEEEEvNT_6ParamsE --------------------------
	.section	.nv.shared._ZN7cutlass13device_kernelINS_4conv6kernel13ConvUniversalINS1_16ConvProblemShapeILNS1_8OperatorE0ELi2EEENS1_10collective14CollectiveConvINS1_46MainloopSm90TmaGmmaWarpSpecializedImplicitGemmILS5_0ELi9ELi2EN4cute5tupleIJNSA_1CILi2EEENSC_ILi1EEESE_EEENS1_36KernelImplicitTmaWarpSpecializedSm90ELi1EEENSB_IJNSC_ILi256EEENSC_ILi128EEENSB_IJNSC_ILi32EEEEEEEEENS_6half_tESN_NSA_8TiledMMAINSA_8MMA_AtomIJNSA_4SM904GMMA26MMA_64x128x16_F32F16F16_SSILNSR_5MajorE0ELST_0ELNSR_7ScaleInE1ELSU_1EEEEEENSA_6LayoutINSB_IJSE_SE_SE_EEENSB_IJNSC_ILi0EEESZ_SZ_EEEEENSB_IJNSA_10UnderscoreES12_S12_EEEEENS7_6detail26Sm90ImplicitGemmTileTraitsINSA_20SM90_TMA_LOAD_IM2COLENSA_14ComposedLayoutINSA_7SwizzleILi2ELi4ELi3EEENSA_18smem_ptr_flag_bitsILi16EEENSX_INSB_IJNSB_IJNSC_ILi8EEESK_EEENSB_IJSK_SE_EEENSB_IJSE_NSC_ILi9EEEEEEEEENSB_IJNSB_IJSK_SI_EEENSB_IJSE_SZ_EEENSB_IJSZ_NSC_ILi8192EEEEEEEEEEEEEvEENS16_INSA_23SM90_TMA_LOAD_MULTICASTENS18_IS1A_S1C_NSX_INSB_IJNSB_IJS1D_NSC_ILi16EEEEEES1F_S1H_EEENSB_IJS1J_S1K_NSB_IJSZ_NSC_ILi4096EEEEEEEEEEEEEvEEEENS_8epilogue10collective6detail29Sm90TmaWarpSpecializedAdapterINS23_15DefaultEpilogueISN_NSB_IJNSB_IJlllEEESE_SZ_EEES28_NS22_6thread17LinearCombinationISN_Li1EffLNS29_9ScaleType4KindE0ELNS_15FloatRoundStyleE2ESN_EENS_4gemm15EpilogueDefaultEEEEEvvEEEEvNT_6ParamsE,"aw",@nobits
	.sectionflags	@""
	.align	16
	.zero		1024


//--------------------- .nv.shared.reserved.0     --------------------------
	.section	.nv.shared.reserved.0,"aw",@nobits
	.weak		__nv_reservedSMEM_offset_0_alias
	.size		__nv_reservedSMEM_offset_0_alias, 0, 0
	.other		__nv_reservedSMEM_offset_0_alias,@"STO_CUDA_RESERVED_SHARED STV_DEFAULT"
__nv_reservedSMEM_offset_0_alias:
	.zero		0


//--------------------- .nv.global                --------------------------
	.section	.nv.global,"aw",@nobits
.nv.global:
	.type		_ZN39_INTERNAL_4e7a6cfb_4_k_cu_122c573c_35224cute1_E,@object
	.size		_ZN39_INTERNAL_4e7a6cfb_4_k_cu_122c573c_35224cute1_E,(_ZN39_INTERNAL_4e7a6cfb_4_k_cu_122c573c_35224cuda3std3__45__cpo6cbeginE - _ZN39_INTERNAL_4e7a6cfb_4_k_cu_122c573c_35224cute1_E)
_ZN39_INTERNAL_4e7a6cfb_4_k_cu_122c573c_35224cute1_E:
	.zero		1
	.type		_ZN39_INTERNAL_4e7a6cfb_4_k_cu_122c573c_35224cuda3std3__45__cpo6cbeginE,@object
	.size		_ZN39_INTERNAL_4e7a6cfb_4_k_cu_122c573c_35224cuda3std3__45__cpo6cbeginE,(_ZN39_INTERNAL_4e7a6cfb_4_k_cu_122c573c_35224cuda3std3__48in_placeE - _ZN39_INTERNAL_4e7a6cfb_4_k_cu_122c573c_35224cuda3std3__45__cpo6cbeginE)
_ZN39_INTERNAL_4e7a6cfb_4_k_cu_122c573c_35224cuda3std3__45__cpo6cbeginE:
	.zero		1
	.type		_ZN39_INTERNAL_4e7a6cfb_4_k_cu_122c573c_35224cuda3std3__48in_placeE,@object
	.size		_ZN39_INTERNAL_4e7a6cfb_4_k_cu_122c573c_35224cuda3std3__48in_placeE,(_ZN39_INTERNAL_4e7a6cfb_4_k_cu_122c573c_35224cuda3std6ranges3__45__cpo9iter_moveE - _ZN39_INTERNAL_4e7a6cfb_4_k_cu_122c573c_35224cuda3std3__48in_placeE)
_ZN39_INTERNAL_4e7a6cfb_4_k_cu_122c573c_35224cuda3std3__48in_placeE:
	.zero		1
	.type		_ZN39_INTERNAL_4e7a6cfb_4_k_cu_122c573c_35224cuda3std6ranges3__45__cpo9iter_moveE,@object
	.size		_ZN39_INTERNAL_4e7a6cfb_4_k_cu_122c573c_35224cuda3std6ranges3__45__cpo9iter_moveE,(_ZN39_INTERNAL_4e7a6cfb_4_k_cu_122c573c_35224cuda3std3__45__cpo5beginE - _ZN39_INTERNAL_4e7a6cfb_4_k_cu_122c573c_35224cuda3std6ranges3__45__cpo9iter_moveE)
_ZN39_INTERNAL_4e7a6cfb_4_k_cu_122c573c_35224cuda3std6ranges3__45__cpo9iter_moveE:
	.zero		1
	.type		_ZN39_INTERNAL_4e7a6cfb_4_k_cu_122c573c_35224cuda3std3__45__cpo5beginE,@object
	.size		_ZN39_INTERNAL_4e7a6cfb_4_k_cu_122c573c_35224cuda3std3__45__cpo5beginE,(_ZN39_INTERNAL_4e7a6cfb_4_k_cu_122c573c_35224cuda3std3__441_GLOBAL__N__4e7a6cfb_4_k_cu_122c573c_35226ignoreE - _ZN39_INTERNAL_4e7a6cfb_4_k_cu_122c573c_35224cuda3std3__45__cpo5beginE)
_ZN39_INTERNAL_4e7a6cfb_4_k_cu_122c573c_35224cuda3std3__45__cpo5beginE:
	.zero		1
	.type		_ZN39_INTERNAL_4e7a6cfb_4_k_cu_122c573c_35224cuda3std3__441_GLOBAL__N__4e7a6cfb_4_k_cu_122c573c_35226ignoreE,@object
	.size		_ZN39_INTERNAL_4e7a6cfb_4_k_cu_122c573c_35224cuda3std3__441_GLOBAL__N__4e7a6cfb_4_k_cu_122c573c_35226ignoreE,(_ZN39_INTERNAL_4e7a6cfb_4_k_cu_122c573c_35224cute7productE - _ZN39_INTERNAL_4e7a6cfb_4_k_cu_122c573c_35224cuda3std3__441_GLOBAL__N__4e7a6cfb_4_k_cu_122c573c_35226ignoreE)
_ZN39_INTERNAL_4e7a6cfb_4_k_cu_122c573c_35224cuda3std3__441_GLOBAL__N__4e7a6cfb_4_k_cu_122c573c_35226ignoreE:
	.zero		1
	.type		_ZN39_INTERNAL_4e7a6cfb_4_k_cu_122c573c_35224cute7productE,@object
	.size		_ZN39_INTERNAL_4e7a6cfb_4_k_cu_122c573c_35224cute7productE,(_ZN39_INTERNAL_4e7a6cfb_4_k_cu_122c573c_35224cuda3std3__45__cpo3endE - _ZN39_INTERNAL_4e7a6cfb_4_k_cu_122c573c_35224cute7productE)
_ZN39_INTERNAL_4e7a6cfb_4_k_cu_122c573c_35224cute7productE:
	.zero		1
	.type		_ZN39_INTERNAL_4e7a6cfb_4_k_cu_122c573c_35224cuda3std3__45__cpo3endE,@object
	.size		_ZN39_INTERNAL_4e7a6cfb_4_k_cu_122c573c_35224cuda3std3__45__cpo3endE,(_ZN39_INTERNAL_4e7a6cfb_4_k_cu_122c573c_35224cuda3std3__419piecewise_constructE - _ZN39_INTERNAL_4e7a6cfb_4_k_cu_122c573c_35224cuda3std3__45__cpo3endE)
_ZN39_INTERNAL_4e7a6cfb_4_k_cu_122c573c_35224cuda3std3__45__cpo3endE:
	.zero		1
	.type		_ZN39_INTERNAL_4e7a6cfb_4_k_cu_122c573c_35224cuda3std3__419piecewise_constructE,@object
	.size		_ZN39_INTERNAL_4e7a6cfb_4_k_cu_122c573c_35224cuda3std3__419piecewise_constructE,(_ZN39_INTERNAL_4e7a6cfb_4_k_cu_122c573c_35224cuda3std3__45__cpo4cendE - _ZN39_INTERNAL_4e7a6cfb_4_k_cu_122c573c_35224cuda3std3__419piecewise_constructE)
_ZN39_INTERNAL_4e7a6cfb_4_k_cu_122c573c_35224cuda3std3__419piecewise_constructE:
	.zero		1
	.type		_ZN39_INTERNAL_4e7a6cfb_4_k_cu_122c573c_35224cuda3std3__45__cpo4cendE,@object
	.size		_ZN39_INTERNAL_4e7a6cfb_4_k_cu_122c573c_35224cuda3std3__45__cpo4cendE,(_ZN39_INTERNAL_4e7a6cfb_4_k_cu_122c573c_35224cuda3std6ranges3__45__cpo4swapE - _ZN39_INTERNAL_4e7a6cfb_4_k_cu_122c573c_35224cuda3std3__45__cpo4cendE)
_ZN39_INTERNAL_4e7a6cfb_4_k_cu_122c573c_35224cuda3std3__45__cpo4cendE:
	.zero		1
	.type		_ZN39_INTERNAL_4e7a6cfb_4_k_cu_122c573c_35224cuda3std6ranges3__45__cpo4swapE,@object
	.size		_ZN39_INTERNAL_4e7a6cfb_4_k_cu_122c573c_35224cuda3std6ranges3__45__cpo4swapE,(.L_7 - _ZN39_INTERNAL_4e7a6cfb_4_k_cu_122c573c_35224cuda3std6ranges3__45__cpo4swapE)
_ZN39_INTERNAL_4e7a6cfb_4_k_cu_122c573c_35224cuda3std6ranges3__45__cpo4swapE:
	.zero		1
.L_7:


//--------------------- .nv.constant0._ZN7cutlass13device_kernelINS_4conv6kernel13ConvUniversalINS1_16ConvProblemShapeILNS1_8OperatorE0ELi2EEENS1_10collective14CollectiveConvINS1_46MainloopSm90TmaGmmaWarpSpecializedImplicitGemmILS5_0ELi9ELi2EN4cute5tupleIJNSA_1CILi2EEENSC_ILi1EEESE_EEENS1_36KernelImplicitTmaWarpSpecializedSm90ELi1EEENSB_IJNSC_ILi256EEENSC_ILi128EEENSB_IJNSC_ILi32EEEEEEEEENS_6half_tESN_NSA_8TiledMMAINSA_8MMA_AtomIJNSA_4SM904GMMA26MMA_64x128x16_F32F16F16_SSILNSR_5MajorE0ELST_0ELNSR_7ScaleInE1ELSU_1EEEEEENSA_6LayoutINSB_IJSE_SE_SE_EEENSB_IJNSC_ILi0EEESZ_SZ_EEEEENSB_IJNSA_10UnderscoreES12_S12_EEEEENS7_6detail26Sm90ImplicitGemmTileTraitsINSA_20SM90_TMA_LOAD_IM2COLENSA_14ComposedLayoutINSA_7SwizzleILi2ELi4ELi3EEENSA_18smem_ptr_flag_bitsILi16EEENSX_INSB_IJNSB_IJNSC_ILi8EEESK_EEENSB_IJSK_SE_EEENSB_IJSE_NSC_ILi9EEEEEEEEENSB_IJNSB_IJSK_SI_EEENSB_IJSE_SZ_EEENSB_IJSZ_NSC_ILi8192EEEEEEEEEEEEEvEENS16_INSA_23SM90_TMA_LOAD_MULTICASTENS18_IS1A_S1C_NSX_INSB_IJNSB_IJS1D_NSC_ILi16EEEEEES1F_S1H_EEENSB_IJS1J_S1K_NSB_IJSZ_NSC_ILi4096EEEEEEEEEEEEEvEEEENS_8epilogue10collective6detail29Sm90TmaWarpSpecializedAdapterINS23_15DefaultEpilogueISN_NSB_IJNSB_IJlllEEESE_SZ_EEES28_NS22_6thread17LinearCombinationISN_Li1EffLNS29_9ScaleType4KindE0ELNS_15FloatRoundStyleE2ESN_EENS_4gemm15EpilogueDefaultEEEEEvvEEEEvNT_6ParamsE --------------------------
	.section	.nv.constant0._ZN7cutlass13device_kernelINS_4conv6kernel13ConvUniversalINS1_16ConvProblemShapeILNS1_8OperatorE0ELi2EEENS1_10collective14CollectiveConvINS1_46MainloopSm90TmaGmmaWarpSpecializedImplicitGemmILS5_0ELi9ELi2EN4cute5tupleIJNSA_1CILi2EEENSC_ILi1EEESE_EEENS1_36KernelImplicitTmaWarpSpecializedSm90ELi1EEENSB_IJNSC_ILi256EEENSC_ILi128EEENSB_IJNSC_ILi32EEEEEEEEENS_6half_tESN_NSA_8TiledMMAINSA_8MMA_AtomIJNSA_4SM904GMMA26MMA_64x128x16_F32F16F16_SSILNSR_5MajorE0ELST_0ELNSR_7ScaleInE1ELSU_1EEEEEENSA_6LayoutINSB_IJSE_SE_SE_EEENSB_IJNSC_ILi0EEESZ_SZ_EEEEENSB_IJNSA_10UnderscoreES12_S12_EEEEENS7_6detail26Sm90ImplicitGemmTileTraitsINSA_20SM90_TMA_LOAD_IM2COLENSA_14ComposedLayoutINSA_7SwizzleILi2ELi4ELi3EEENSA_18smem_ptr_flag_bitsILi16EEENSX_INSB_IJNSB_IJNSC_ILi8EEESK_EEENSB_IJSK_SE_EEENSB_IJSE_NSC_ILi9EEEEEEEEENSB_IJNSB_IJSK_SI_EEENSB_IJSE_SZ_EEENSB_IJSZ_NSC_ILi8192EEEEEEEEEEEEEvEENS16_INSA_23SM90_TMA_LOAD_MULTICASTENS18_IS1A_S1C_NSX_INSB_IJNSB_IJS1D_NSC_ILi16EEEEEES1F_S1H_EEENSB_IJS1J_S1K_NSB_IJSZ_NSC_ILi4096EEEEEEEEEEEEEvEEEENS_8epilogue10collective6detail29Sm90TmaWarpSpecializedAdapterINS23_15DefaultEpilogueISN_NSB_IJNSB_IJlllEEESE_SZ_EEES28_NS22_6thread17LinearCombinationISN_Li1EffLNS29_9ScaleType4KindE0ELNS_15FloatRoundStyleE2ESN_EENS_4gemm15EpilogueDefaultEEEEEvvEEEEvNT_6ParamsE,"a",@progbits
	.sectionflags	@""
	.align	4
.nv.constant0._ZN7cutlass13device_kernelINS_4conv6kernel13ConvUniversalINS1_16ConvProblemShapeILNS1_8OperatorE0ELi2EEENS1_10collective14CollectiveConvINS1_46MainloopSm90TmaGmmaWarpSpecializedImplicitGemmILS5_0ELi9ELi2EN4cute5tupleIJNSA_1CILi2EEENSC_ILi1EEESE_EEENS1_36KernelImplicitTmaWarpSpecializedSm90ELi1EEENSB_IJNSC_ILi256EEENSC_ILi128EEENSB_IJNSC_ILi32EEEEEEEEENS_6half_tESN_NSA_8TiledMMAINSA_8MMA_AtomIJNSA_4SM904GMMA26MMA_64x128x16_F32F16F16_SSILNSR_5MajorE0ELST_0ELNSR_7ScaleInE1ELSU_1EEEEEENSA_6LayoutINSB_IJSE_SE_SE_EEENSB_IJNSC_ILi0EEESZ_SZ_EEEEENSB_IJNSA_10UnderscoreES12_S12_EEEEENS7_6detail26Sm90ImplicitGemmTileTraitsINSA_20SM90_TMA_LOAD_IM2COLENSA_14ComposedLayoutINSA_7SwizzleILi2ELi4ELi3EEENSA_18smem_ptr_flag_bitsILi16EEENSX_INSB_IJNSB_IJNSC_ILi8EEESK_EEENSB_IJSK_SE_EEENSB_IJSE_NSC_ILi9EEEEEEEEENSB_IJNSB_IJSK_SI_EEENSB_IJSE_SZ_EEENSB_IJSZ_NSC_ILi8192EEEEEEEEEEEEEvEENS16_INSA_23SM90_TMA_LOAD_MULTICASTENS18_IS1A_S1C_NSX_INSB_IJNSB_IJS1D_NSC_ILi16EEEEEES1F_S1H_EEENSB_IJS1J_S1K_NSB_IJSZ_NSC_ILi4096EEEEEEEEEEEEEvEEEENS_8epilogue10collective6detail29Sm90TmaWarpSpecializedAdapterINS23_15DefaultEpilogueISN_NSB_IJNSB_IJlllEEESE_SZ_EEES28_NS22_6thread17LinearCombinationISN_Li1EffLNS29_9ScaleType4KindE0ELNS_15FloatRoundStyleE2ESN_EENS_4gemm15EpilogueDefaultEEEEEvvEEEEvNT_6ParamsE:
	.zero		1536


//--------------------- SYMBOLS --------------------------

	.type		.nv.reservedSmem.offset0,@object
	.size		.nv.reservedSmem.offset0,0x4
